//
// Generated by NVIDIA NVVM Compiler
//
// Compiler Build ID: CL-36424714
// Cuda compilation tools, release 13.0, V13.0.88
// Based on NVVM 20.0.0
//

.version 9.0
.target sm_100
.address_size 64

	// .globl	_Z19rmsnorm_fp32_kernelPKfS0_Pf
// _ZZ19rmsnorm_fp32_kernelPKfS0_PfE7warpSum has been demoted
.global .align 1 .b8 _ZN34_INTERNAL_05e84ab0_4_k_cu_fcfdeecc4cuda3std3__436_GLOBAL__N__05e84ab0_4_k_cu_fcfdeecc6ignoreE[1];
.global .align 1 .b8 _ZN34_INTERNAL_05e84ab0_4_k_cu_fcfdeecc4cuda3std3__45__cpo5beginE[1];
.global .align 1 .b8 _ZN34_INTERNAL_05e84ab0_4_k_cu_fcfdeecc4cuda3std3__45__cpo3endE[1];
.global .align 1 .b8 _ZN34_INTERNAL_05e84ab0_4_k_cu_fcfdeecc4cuda3std3__45__cpo6cbeginE[1];
.global .align 1 .b8 _ZN34_INTERNAL_05e84ab0_4_k_cu_fcfdeecc4cuda3std3__45__cpo4cendE[1];
.global .align 1 .b8 _ZN34_INTERNAL_05e84ab0_4_k_cu_fcfdeecc4cuda3std3__419piecewise_constructE[1];
.global .align 1 .b8 _ZN34_INTERNAL_05e84ab0_4_k_cu_fcfdeecc4cuda3std3__48in_placeE[1];
.global .align 1 .b8 _ZN34_INTERNAL_05e84ab0_4_k_cu_fcfdeecc4cuda3std6ranges3__45__cpo4swapE[1];
.global .align 1 .b8 _ZN34_INTERNAL_05e84ab0_4_k_cu_fcfdeecc4cuda3std6ranges3__45__cpo9iter_moveE[1];
.global .align 1 .b8 _ZN34_INTERNAL_05e84ab0_4_k_cu_fcfdeecc4cuda3std6ranges3__45__cpo7advanceE[1];

.visible .entry _Z19rmsnorm_fp32_kernelPKfS0_Pf(
	.param .u64 .ptr .align 1 _Z19rmsnorm_fp32_kernelPKfS0_Pf_param_0,
	.param .u64 .ptr .align 1 _Z19rmsnorm_fp32_kernelPKfS0_Pf_param_1,
	.param .u64 .ptr .align 1 _Z19rmsnorm_fp32_kernelPKfS0_Pf_param_2
)
{
	.reg .pred 	%p<24>;
	.reg .b16 	%rs<12>;
	.reg .b32 	%r<62>;
	.reg .b32 	%f<138>;
	.reg .b64 	%rd<38>;
	// demoted variable
	.shared .align 4 .b8 _ZZ19rmsnorm_fp32_kernelPKfS0_PfE7warpSum[32];
	ld.param.u64 	%rd15, [_Z19rmsnorm_fp32_kernelPKfS0_Pf_param_0];
	ld.param.u64 	%rd16, [_Z19rmsnorm_fp32_kernelPKfS0_Pf_param_1];
	ld.param.u64 	%rd17, [_Z19rmsnorm_fp32_kernelPKfS0_Pf_param_2];
	cvta.to.global.u64 	%rd1, %rd17;
	cvta.to.global.u64 	%rd2, %rd16;
	cvta.to.global.u64 	%rd3, %rd15;
	mov.u32 	%r1, %tid.x;
	mov.u32 	%r26, %ctaid.x;
	mul.lo.s32 	%r2, %r26, 7168;
	mul.wide.u32 	%rd18, %r2, 4;
	add.s64 	%rd4, %rd3, %rd18;
	shl.b32 	%r60, %r1, 2;
	mov.u32 	%r27, %ntid.x;
	shl.b32 	%r4, %r27, 2;
	neg.s32 	%r5, %r4;
	cvt.u16.u32 	%rs6, %r1;
	cvt.u16.u32 	%rs7, %r27;
	shl.b16 	%rs8, %rs7, 2;
	neg.s16 	%rs1, %rs8;
	shl.b16 	%rs2, %rs6, 2;
	mov.f32 	%f137, 0f00000000;
	mov.b32 	%r54, 0;
	mov.b16 	%rs11, 0;
	mov.u32 	%r55, %r60;
$L__BB0_1:
	mul.lo.s32 	%r28, %r5, %r54;
	sub.s32 	%r8, %r28, %r60;
	setp.lt.u32 	%p1, %r55, 7165;
	@%p1 bra 	$L__BB0_33;
	add.s32 	%r29, %r8, 7167;
	setp.lt.u32 	%p2, %r29, 15;
	mov.u32 	%r58, %r55;
	@%p2 bra 	$L__BB0_5;
	and.b32  	%r31, %r8, -16;
	add.s32 	%r9, %r31, 7152;
	mov.b32 	%r57, 0;
	mov.u32 	%r58, %r55;
$L__BB0_4:
	.pragma "nounroll";
	mul.wide.u32 	%rd19, %r58, 4;
	add.s64 	%rd20, %rd4, %rd19;
	ld.global.nc.f32 	%f16, [%rd20];
	fma.rn.f32 	%f17, %f16, %f16, %f137;
	ld.global.nc.f32 	%f18, [%rd20+4];
	fma.rn.f32 	%f19, %f18, %f18, %f17;
	ld.global.nc.f32 	%f20, [%rd20+8];
	fma.rn.f32 	%f21, %f20, %f20, %f19;
	ld.global.nc.f32 	%f22, [%rd20+12];
	fma.rn.f32 	%f23, %f22, %f22, %f21;
	ld.global.nc.f32 	%f24, [%rd20+16];
	fma.rn.f32 	%f25, %f24, %f24, %f23;
	ld.global.nc.f32 	%f26, [%rd20+20];
	fma.rn.f32 	%f27, %f26, %f26, %f25;
	ld.global.nc.f32 	%f28, [%rd20+24];
	fma.rn.f32 	%f29, %f28, %f28, %f27;
	ld.global.nc.f32 	%f30, [%rd20+28];
	fma.rn.f32 	%f31, %f30, %f30, %f29;
	ld.global.nc.f32 	%f32, [%rd20+32];
	fma.rn.f32 	%f33, %f32, %f32, %f31;
	ld.global.nc.f32 	%f34, [%rd20+36];
	fma.rn.f32 	%f35, %f34, %f34, %f33;
	ld.global.nc.f32 	%f36, [%rd20+40];
	fma.rn.f32 	%f37, %f36, %f36, %f35;
	ld.global.nc.f32 	%f38, [%rd20+44];
	fma.rn.f32 	%f39, %f38, %f38, %f37;
	ld.global.nc.f32 	%f40, [%rd20+48];
	fma.rn.f32 	%f41, %f40, %f40, %f39;
	ld.global.nc.f32 	%f42, [%rd20+52];
	fma.rn.f32 	%f43, %f42, %f42, %f41;
	ld.global.nc.f32 	%f44, [%rd20+56];
	fma.rn.f32 	%f45, %f44, %f44, %f43;
	ld.global.nc.f32 	%f46, [%rd20+60];
	fma.rn.f32 	%f137, %f46, %f46, %f45;
	add.s32 	%r58, %r58, 16;
	add.s32 	%r13, %r58, %r8;
	setp.ne.s32 	%p3, %r57, %r9;
	mov.u32 	%r57, %r13;
	@%p3 bra 	$L__BB0_4;
$L__BB0_5:
	and.b32  	%r32, %r8, 12;
	setp.eq.s32 	%p4, %r32, 0;
	@%p4 bra 	$L__BB0_10;
	mul.lo.s16 	%rs9, %rs1, %rs11;
	sub.s16 	%rs10, %rs9, %rs2;
	cvt.u32.u16 	%r33, %rs10;
	and.b32  	%r15, %r33, 15;
	add.s32 	%r34, %r15, -1;
	setp.lt.u32 	%p5, %r34, 7;
	@%p5 bra 	$L__BB0_8;
	mul.wide.u32 	%rd21, %r58, 4;
	add.s64 	%rd22, %rd4, %rd21;
	ld.global.nc.f32 	%f48, [%rd22];
	fma.rn.f32 	%f49, %f48, %f48, %f137;
	ld.global.nc.f32 	%f50, [%rd22+4];
	fma.rn.f32 	%f51, %f50, %f50, %f49;
	ld.global.nc.f32 	%f52, [%rd22+8];
	fma.rn.f32 	%f53, %f52, %f52, %f51;
	ld.global.nc.f32 	%f54, [%rd22+12];
	fma.rn.f32 	%f55, %f54, %f54, %f53;
	ld.global.nc.f32 	%f56, [%rd22+16];
	fma.rn.f32 	%f57, %f56, %f56, %f55;
	ld.global.nc.f32 	%f58, [%rd22+20];
	fma.rn.f32 	%f59, %f58, %f58, %f57;
	ld.global.nc.f32 	%f60, [%rd22+24];
	fma.rn.f32 	%f61, %f60, %f60, %f59;
	ld.global.nc.f32 	%f62, [%rd22+28];
	fma.rn.f32 	%f137, %f62, %f62, %f61;
	add.s32 	%r58, %r58, 8;
$L__BB0_8:
	and.b32  	%r35, %r15, 4;
	setp.eq.s32 	%p6, %r35, 0;
	@%p6 bra 	$L__BB0_10;
	mul.wide.u32 	%rd23, %r58, 4;
	add.s64 	%rd24, %rd4, %rd23;
	ld.global.nc.f32 	%f63, [%rd24];
	fma.rn.f32 	%f64, %f63, %f63, %f137;
	ld.global.nc.f32 	%f65, [%rd24+4];
	fma.rn.f32 	%f66, %f65, %f65, %f64;
	ld.global.nc.f32 	%f67, [%rd24+8];
	fma.rn.f32 	%f68, %f67, %f67, %f66;
	ld.global.nc.f32 	%f69, [%rd24+12];
	fma.rn.f32 	%f137, %f69, %f69, %f68;
$L__BB0_10:
	add.s32 	%r55, %r55, %r4;
	setp.lt.u32 	%p7, %r55, 7168;
	add.s32 	%r54, %r54, 1;
	add.s16 	%rs11, %rs11, 1;
	@%p7 bra 	$L__BB0_1;
	mov.b32 	%r36, %f137;
	shfl.sync.bfly.b32	%r37|%p8, %r36, 16, 31, -1;
	mov.b32 	%f78, %r37;
	add.f32 	%f79, %f137, %f78;
	mov.b32 	%r38, %f79;
	shfl.sync.bfly.b32	%r39|%p9, %r38, 8, 31, -1;
	mov.b32 	%f80, %r39;
	add.f32 	%f81, %f79, %f80;
	mov.b32 	%r40, %f81;
	shfl.sync.bfly.b32	%r41|%p10, %r40, 4, 31, -1;
	mov.b32 	%f82, %r41;
	add.f32 	%f83, %f81, %f82;
	mov.b32 	%r42, %f83;
	shfl.sync.bfly.b32	%r43|%p11, %r42, 2, 31, -1;
	mov.b32 	%f84, %r43;
	add.f32 	%f85, %f83, %f84;
	mov.b32 	%r44, %f85;
	shfl.sync.bfly.b32	%r45|%p12, %r44, 1, 31, -1;
	mov.b32 	%f86, %r45;
	add.f32 	%f12, %f85, %f86;
	and.b32  	%r46, %r1, 31;
	setp.ne.s32 	%p13, %r46, 0;
	@%p13 bra 	$L__BB0_13;
	shr.u32 	%r47, %r1, 3;
	mov.u32 	%r48, _ZZ19rmsnorm_fp32_kernelPKfS0_PfE7warpSum;
	add.s32 	%r49, %r48, %r47;
	st.shared.f32 	[%r49], %f12;
$L__BB0_13:
	bar.sync 	0;
	shl.b32 	%r50, %r1, 2;
	mov.u32 	%r51, _ZZ19rmsnorm_fp32_kernelPKfS0_PfE7warpSum;
	add.s32 	%r20, %r51, %r50;
	bar.sync 	0;
	setp.ne.s32 	%p14, %r1, 0;
	@%p14 bra 	$L__BB0_15;
	ld.shared.f32 	%f87, [_ZZ19rmsnorm_fp32_kernelPKfS0_PfE7warpSum+4];
	ld.shared.f32 	%f88, [%r20];
	add.f32 	%f89, %f87, %f88;
	st.shared.f32 	[%r20], %f89;
$L__BB0_15:
	bar.sync 	0;
	setp.gt.u32 	%p15, %r1, 1;
	@%p15 bra 	$L__BB0_17;
	ld.shared.f32 	%f90, [_ZZ19rmsnorm_fp32_kernelPKfS0_PfE7warpSum+8];
	ld.shared.f32 	%f91, [%r20];
	add.f32 	%f92, %f90, %f91;
	st.shared.f32 	[%r20], %f92;
$L__BB0_17:
	bar.sync 	0;
	setp.gt.u32 	%p16, %r1, 2;
	@%p16 bra 	$L__BB0_19;
	ld.shared.f32 	%f93, [_ZZ19rmsnorm_fp32_kernelPKfS0_PfE7warpSum+12];
	ld.shared.f32 	%f94, [%r20];
	add.f32 	%f95, %f93, %f94;
	st.shared.f32 	[%r20], %f95;
$L__BB0_19:
	bar.sync 	0;
	setp.gt.u32 	%p17, %r1, 3;
	@%p17 bra 	$L__BB0_21;
	ld.shared.f32 	%f96, [_ZZ19rmsnorm_fp32_kernelPKfS0_PfE7warpSum+16];
	ld.shared.f32 	%f97, [%r20];
	add.f32 	%f98, %f96, %f97;
	st.shared.f32 	[%r20], %f98;
$L__BB0_21:
	bar.sync 	0;
	setp.gt.u32 	%p18, %r1, 4;
	@%p18 bra 	$L__BB0_23;
	ld.shared.f32 	%f99, [_ZZ19rmsnorm_fp32_kernelPKfS0_PfE7warpSum+20];
	ld.shared.f32 	%f100, [%r20];
	add.f32 	%f101, %f99, %f100;
	st.shared.f32 	[%r20], %f101;
$L__BB0_23:
	bar.sync 	0;
	setp.gt.u32 	%p19, %r1, 5;
	@%p19 bra 	$L__BB0_25;
	ld.shared.f32 	%f102, [_ZZ19rmsnorm_fp32_kernelPKfS0_PfE7warpSum+24];
	ld.shared.f32 	%f103, [%r20];
	add.f32 	%f104, %f102, %f103;
	st.shared.f32 	[%r20], %f104;
$L__BB0_25:
	bar.sync 	0;
	setp.gt.u32 	%p20, %r1, 6;
	@%p20 bra 	$L__BB0_27;
	ld.shared.f32 	%f105, [_ZZ19rmsnorm_fp32_kernelPKfS0_PfE7warpSum+28];
	ld.shared.f32 	%f106, [%r20];
	add.f32 	%f107, %f105, %f106;
	st.shared.f32 	[%r20], %f107;
$L__BB0_27:
	bar.sync 	0;
	ld.shared.f32 	%f108, [_ZZ19rmsnorm_fp32_kernelPKfS0_PfE7warpSum];
	div.rn.f32 	%f109, %f108, 0f45E00000;
	add.f32 	%f110, %f109, 0f358637BD;
	rsqrt.approx.f32 	%f13, %f110;
$L__BB0_28:
	setp.lt.u32 	%p21, %r60, 7165;
	@%p21 bra 	$L__BB0_34;
	mul.wide.u32 	%rd28, %r60, 4;
	add.s64 	%rd37, %rd2, %rd28;
	add.s64 	%rd36, %rd4, %rd28;
	add.s32 	%r52, %r2, %r60;
	mul.wide.u32 	%rd29, %r52, 4;
	add.s64 	%rd35, %rd1, %rd29;
	mov.u32 	%r61, %r60;
$L__BB0_30:
	ld.global.nc.f32 	%f111, [%rd36];
	mul.f32 	%f112, %f13, %f111;
	ld.global.nc.f32 	%f113, [%rd37];
	mul.f32 	%f114, %f112, %f113;
	st.global.f32 	[%rd35], %f114;
	add.s32 	%r23, %r61, 1;
	add.s64 	%rd37, %rd37, 4;
	add.s64 	%rd36, %rd36, 4;
	add.s64 	%rd35, %rd35, 4;
	setp.lt.u32 	%p22, %r61, 7167;
	mov.u32 	%r61, %r23;
	@%p22 bra 	$L__BB0_30;
$L__BB0_31:
	add.s32 	%r60, %r60, %r4;
	setp.lt.u32 	%p23, %r60, 7168;
	@%p23 bra 	$L__BB0_28;
	ret;
$L__BB0_33:
	mul.wide.u32 	%rd25, %r55, 4;
	add.s64 	%rd26, %rd4, %rd25;
	ld.global.nc.v4.f32 	{%f70, %f71, %f72, %f73}, [%rd26];
	mul.f32 	%f74, %f71, %f71;
	fma.rn.f32 	%f75, %f70, %f70, %f74;
	fma.rn.f32 	%f76, %f72, %f72, %f75;
	fma.rn.f32 	%f77, %f73, %f73, %f76;
	add.f32 	%f137, %f137, %f77;
	bra.uni 	$L__BB0_10;
$L__BB0_34:
	mul.wide.u32 	%rd30, %r60, 4;
	add.s64 	%rd31, %rd4, %rd30;
	ld.global.nc.v4.f32 	{%f115, %f116, %f117, %f118}, [%rd31];
	add.s64 	%rd32, %rd2, %rd30;
	ld.global.nc.v4.f32 	{%f119, %f120, %f121, %f122}, [%rd32];
	mul.f32 	%f123, %f13, %f115;
	mul.f32 	%f124, %f123, %f119;
	mul.f32 	%f125, %f13, %f116;
	mul.f32 	%f126, %f125, %f120;
	mul.f32 	%f127, %f13, %f117;
	mul.f32 	%f128, %f127, %f121;
	mul.f32 	%f129, %f13, %f118;
	mul.f32 	%f130, %f129, %f122;
	add.s32 	%r53, %r60, %r2;
	mul.wide.u32 	%rd33, %r53, 4;
	add.s64 	%rd34, %rd1, %rd33;
	st.global.v4.f32 	[%rd34], {%f124, %f126, %f128, %f130};
	bra.uni 	$L__BB0_31;

}


// ===== COMPILED SASS (sm_100) =====

	.target	sm_100

	.elftype	@"ET_EXEC"


//--------------------- .note.nv.tkinfo           --------------------------
	.section	.note.nv.tkinfo,"",@"SHT_NOTE"
	.sectionflags	@"SHF_NOTE_NV_TKINFO"
	.tkinfo
        /*0018*/ 	.word	0x00000002
        /*0030*/ 	.string	""
        /*0030*/ 	.string	"ptxas"
        /*0030*/ 	.string	"Cuda compilation tools, release 13.0, V13.0.88"
        /*0030*/ 	.string	"Build cuda_13.0.r13.0/compiler.36424714_0"
        /*0030*/ 	.string	"-arch sm_100 -m 64 "



//--------------------- .note.nv.cuinfo           --------------------------
	.section	.note.nv.cuinfo,"",@"SHT_NOTE"
	.sectionflags	@"SHF_NOTE_NV_CUINFO"
        /*0018*/ 	.short	0x0002
        /*001a*/ 	.short	0x0064
        /*001c*/ 	.short	0x0082
	.zero		2


//--------------------- .nv.info                  --------------------------
	.section	.nv.info,"",@"SHT_CUDA_INFO"
	.align	4


	//----- nvinfo : EIATTR_REGCOUNT
	.align		4
        /*0000*/ 	.byte	0x04, 0x2f
        /*0002*/ 	.short	(.L_11 - .L_10)
	.align		4
.L_10:
        /*0004*/ 	.word	index@(_Z19rmsnorm_fp32_kernelPKfS0_Pf)
        /*0008*/ 	.word	0x0000001e


	//----- nvinfo : EIATTR_FRAME_SIZE
	.align		4
.L_11:
        /*000c*/ 	.byte	0x04, 0x11
        /*000e*/ 	.short	(.L_13 - .L_12)
	.align		4
.L_12:
        /*0010*/ 	.word	index@($__internal_0_$__cuda_sm3x_div_rn_noftz_f32_slowpath)
        /*0014*/ 	.word	0x00000000


	//----- nvinfo : EIATTR_FRAME_SIZE
	.align		4
.L_13:
        /*0018*/ 	.byte	0x04, 0x11
        /*001a*/ 	.short	(.L_15 - .L_14)
	.align		4
.L_14:
        /*001c*/ 	.word	index@(_Z19rmsnorm_fp32_kernelPKfS0_Pf)
        /*0020*/ 	.word	0x00000000


	//----- nvinfo : EIATTR_MIN_STACK_SIZE
	.align		4
.L_15:
        /*0024*/ 	.byte	0x04, 0x12
        /*0026*/ 	.short	(.L_17 - .L_16)
	.align		4
.L_16:
        /*0028*/ 	.word	index@(_Z19rmsnorm_fp32_kernelPKfS0_Pf)
        /*002c*/ 	.word	0x00000000
.L_17:


//--------------------- .nv.compat                --------------------------
	.section	.nv.compat,"",@"SHT_CUDA_COMPAT_INFO"
	.align	4
        /*0000*/ 	.byte	0x02, 0x09, 0x00, 0x00, 0x02, 0x02, 0x01, 0x00, 0x02, 0x05, 0x05, 0x00, 0x03, 0x07, 0x01, 0x01
        /*0010*/ 	.byte	0x02, 0x03, 0x00, 0x00, 0x02, 0x06, 0x01, 0x00, 0x04, 0x0b, 0x08, 0x00, 0x01, 0x00, 0x00, 0x00
        /*0020*/ 	.byte	0x00, 0x00, 0x00, 0x00


//--------------------- .nv.info._Z19rmsnorm_fp32_kernelPKfS0_Pf --------------------------
	.section	.nv.info._Z19rmsnorm_fp32_kernelPKfS0_Pf,"",@"SHT_CUDA_INFO"
	.sectionflags	@""
	.align	4


	//----- nvinfo : EIATTR_CUDA_API_VERSION
	.align		4
        /*0000*/ 	.byte	0x04, 0x37
        /*0002*/ 	.short	(.L_19 - .L_18)
.L_18:
        /*0004*/ 	.word	0x00000082


	//----- nvinfo : EIATTR_KPARAM_INFO
	.align		4
.L_19:
        /*0008*/ 	.byte	0x04, 0x17
        /*000a*/ 	.short	(.L_21 - .L_20)
.L_20:
        /*000c*/ 	.word	0x00000000
        /*0010*/ 	.short	0x0002
        /*0012*/ 	.short	0x0010
        /*0014*/ 	.byte	0x00, 0xf5, 0x21, 0x00


	//----- nvinfo : EIATTR_KPARAM_INFO
	.align		4
.L_21:
        /*0018*/ 	.byte	0x04, 0x17
        /*001a*/ 	.short	(.L_23 - .L_22)
.L_22:
        /*001c*/ 	.word	0x00000000
        /*0020*/ 	.short	0x0001
        /*0022*/ 	.short	0x0008
        /*0024*/ 	.byte	0x00, 0xf5, 0x21, 0x00


	//----- nvinfo : EIATTR_KPARAM_INFO
	.align		4
.L_23:
        /*0028*/ 	.byte	0x04, 0x17
        /*002a*/ 	.short	(.L_25 - .L_24)
.L_24:
        /*002c*/ 	.word	0x00000000
        /*0030*/ 	.short	0x0000
        /*0032*/ 	.short	0x0000
        /*0034*/ 	.byte	0x00, 0xf5, 0x21, 0x00


	//----- nvinfo : EIATTR_SPARSE_MMA_MASK
	.align		4
.L_25:
        /*0038*/ 	.byte	0x03, 0x50
        /*003a*/ 	.short	0x0000


	//----- nvinfo : EIATTR_MAXREG_COUNT
	.align		4
        /*003c*/ 	.byte	0x03, 0x1b
        /*003e*/ 	.short	0x00ff


	//----- nvinfo : EIATTR_NUM_BARRIERS
	.align		4
        /*0040*/ 	.byte	0x02, 0x4c
        /*0042*/ 	.byte	0x01
	.zero		1


	//----- nvinfo : EIATTR_MERCURY_ISA_VERSION
	.align		4
        /*0044*/ 	.byte	0x03, 0x5f
        /*0046*/ 	.short	0x0101


	//----- nvinfo : EIATTR_COOP_GROUP_MASK_REGIDS
	.align		4
        /*0048*/ 	.byte	0x04, 0x29
        /*004a*/ 	.short	(.L_27 - .L_26)


	//   ....[0]....
.L_26:
        /*004c*/ 	.word	0xffffffff


	//   ....[1]....
        /*0050*/ 	.word	0xffffffff


	//   ....[2]....
        /*0054*/ 	.word	0xffffffff


	//   ....[3]....
        /*0058*/ 	.word	0xffffffff


	//   ....[4]....
        /*005c*/ 	.word	0xffffffff


	//----- nvinfo : EIATTR_COOP_GROUP_INSTR_OFFSETS
	.align		4
.L_27:
        /*0060*/ 	.byte	0x04, 0x28
        /*0062*/ 	.short	(.L_29 - .L_28)


	//   ....[0]....
.L_28:
        /*0064*/ 	.word	0x00000780


	//   ....[1]....
        /*0068*/ 	.word	0x000007f0


	//   ....[2]....
        /*006c*/ 	.word	0x00000820


	//   ....[3]....
        /*0070*/ 	.word	0x00000850


	//   ....[4]....
        /*0074*/ 	.word	0x00000870


	//----- nvinfo : EIATTR_VRC_CTA_INIT_COUNT
	.align		4
.L_29:
        /*0078*/ 	.byte	0x02, 0x4a
	.zero		1
	.zero		1


	//----- nvinfo : EIATTR_EXIT_INSTR_OFFSETS
	.align		4
        /*007c*/ 	.byte	0x04, 0x1c
        /*007e*/ 	.short	(.L_31 - .L_30)


	//   ....[0]....
.L_30:
        /*0080*/ 	.word	0x00001000


	//----- nvinfo : EIATTR_CRS_STACK_SIZE
	.align		4
.L_31:
        /*0084*/ 	.byte	0x04, 0x1e
        /*0086*/ 	.short	(.L_33 - .L_32)
.L_32:
        /*0088*/ 	.word	0x00000000


	//----- nvinfo : EIATTR_CBANK_PARAM_SIZE
	.align		4
.L_33:
        /*008c*/ 	.byte	0x03, 0x19
        /*008e*/ 	.short	0x0018


	//----- nvinfo : EIATTR_PARAM_CBANK
	.align		4
        /*0090*/ 	.byte	0x04, 0x0a
        /*0092*/ 	.short	(.L_35 - .L_34)
	.align		4
.L_34:
        /*0094*/ 	.word	index@(.nv.constant0._Z19rmsnorm_fp32_kernelPKfS0_Pf)
        /*0098*/ 	.short	0x0380
        /*009a*/ 	.short	0x0018


	//----- nvinfo : EIATTR_SW_WAR
	.align		4
.L_35:
        /*009c*/ 	.byte	0x04, 0x36
        /*009e*/ 	.short	(.L_37 - .L_36)
.L_36:
        /*00a0*/ 	.word	0x00000008
.L_37:


//--------------------- .nv.callgraph             --------------------------
	.section	.nv.callgraph,"",@"SHT_CUDA_CALLGRAPH"
	.align	4
	.sectionentsize	8
	.align		4
        /*0000*/ 	.word	0x00000000
	.align		4
        /*0004*/ 	.word	0xffffffff
	.align		4
        /*0008*/ 	.word	0x00000000
	.align		4
        /*000c*/ 	.word	0xfffffffe
	.align		4
        /*0010*/ 	.word	0x00000000
	.align		4
        /*0014*/ 	.word	0xfffffffd
	.align		4
        /*0018*/ 	.word	0x00000000
	.align		4
        /*001c*/ 	.word	0xfffffffc


//--------------------- .nv.constant4             --------------------------
	.section	.nv.constant4,"a",@progbits
	.align	8
	.align		8
.nv.constant4:
        /*0000*/ 	.dword	_ZN34_INTERNAL_05e84ab0_4_k_cu_fcfdeecc4cuda3std3__436_GLOBAL__N__05e84ab0_4_k_cu_fcfdeecc6ignoreE
	.align		8
        /*0008*/ 	.dword	_ZN34_INTERNAL_05e84ab0_4_k_cu_fcfdeecc4cuda3std3__45__cpo5beginE
	.align		8
        /*0010*/ 	.dword	_ZN34_INTERNAL_05e84ab0_4_k_cu_fcfdeecc4cuda3std3__45__cpo3endE
	.align		8
        /*0018*/ 	.dword	_ZN34_INTERNAL_05e84ab0_4_k_cu_fcfdeecc4cuda3std3__45__cpo6cbeginE
	.align		8
        /*0020*/ 	.dword	_ZN34_INTERNAL_05e84ab0_4_k_cu_fcfdeecc4cuda3std3__45__cpo4cendE
	.align		8
        /*0028*/ 	.dword	_ZN34_INTERNAL_05e84ab0_4_k_cu_fcfdeecc4cuda3std3__419piecewise_constructE
	.align		8
        /*0030*/ 	.dword	_ZN34_INTERNAL_05e84ab0_4_k_cu_fcfdeecc4cuda3std3__48in_placeE
	.align		8
        /*0038*/ 	.dword	_ZN34_INTERNAL_05e84ab0_4_k_cu_fcfdeecc4cuda3std6ranges3__45__cpo4swapE
	.align		8
        /*0040*/ 	.dword	_ZN34_INTERNAL_05e84ab0_4_k_cu_fcfdeecc4cuda3std6ranges3__45__cpo9iter_moveE
	.align		8
        /*0048*/ 	.dword	_ZN34_INTERNAL_05e84ab0_4_k_cu_fcfdeecc4cuda3std6ranges3__45__cpo7advanceE


//--------------------- .text._Z19rmsnorm_fp32_kernelPKfS0_Pf --------------------------
	.section	.text._Z19rmsnorm_fp32_kernelPKfS0_Pf,"ax",@progbits
	.align	128
        .global         _Z19rmsnorm_fp32_kernelPKfS0_Pf
        .type           _Z19rmsnorm_fp32_kernelPKfS0_Pf,@function
        .size           _Z19rmsnorm_fp32_kernelPKfS0_Pf,(.L_x_22 - _Z19rmsnorm_fp32_kernelPKfS0_Pf)
        .other          _Z19rmsnorm_fp32_kernelPKfS0_Pf,@"STO_CUDA_ENTRY STV_DEFAULT"
_Z19rmsnorm_fp32_kernelPKfS0_Pf:
.text._Z19rmsnorm_fp32_kernelPKfS0_Pf:
[----:B------:R-:W-:Y:S01]  /*0000*/  LDC R1, c[0x0][0x37c] ;  /* 0x0000df00ff017b82 */ /* 0x000fe20000000800 */
[----:B------:R-:W0:Y:S07]  /*0010*/  S2R R21, SR_TID.X ;  /* 0x0000000000157919 */ /* 0x000e2e0000002100 */
[----:B------:R-:W1:Y:S01]  /*0020*/  LDC.64 R2, c[0x0][0x380] ;  /* 0x0000e000ff027b82 */ /* 0x000e620000000a00 */
[----:B------:R-:W2:Y:S01]  /*0030*/  LDCU UR4, c[0x0][0x360] ;  /* 0x00006c00ff0477ac */ /* 0x000ea20008000800 */
[----:B------:R-:W-:Y:S01]  /*0040*/  HFMA2 R13, -RZ, RZ, 0, 0 ;  /* 0x00000000ff0d7431 */ /* 0x000fe200000001ff */
[----:B------:R-:W3:Y:S01]  /*0050*/  S2R R8, SR_CTAID.X ;  /* 0x0000000000087919 */ /* 0x000ee20000002500 */
[----:B------:R-:W-:Y:S01]  /*0060*/  BSSY.RECONVERGENT B0, `(.L_x_0) ;  /* 0x0000071000007945 */ /* 0x000fe20003800200 */
[----:B------:R-:W-:Y:S01]  /*0070*/  IMAD.MOV.U32 R0, RZ, RZ, RZ ;  /* 0x000000ffff007224 */ /* 0x000fe200078e00ff */
[----:B------:R-:W-:Y:S01]  /*0080*/  PRMT R10, RZ, 0x7610, R10 ;  /* 0x00007610ff0a7816 */ /* 0x000fe2000000000a */
[----:B------:R-:W4:Y:S01]  /*0090*/  LDCU.64 UR8, c[0x0][0x358] ;  /* 0x00006b00ff0877ac */ /* 0x000f220008000a00 */
[----:B--2---:R-:W-:-:S04]  /*00a0*/  USHF.L.U32 UR4, UR4, 0x2, URZ ;  /* 0x0000000204047899 */ /* 0x004fc800080006ff */
[----:B------:R-:W-:-:S04]  /*00b0*/  UPRMT UR5, UR4, 0x9910, URZ ;  /* 0x0000991004057896 */ /* 0x000fc800080000ff */
[----:B------:R-:W-:Y:S01]  /*00c0*/  UIADD3 UR5, UPT, UPT, URZ, -UR5, URZ ;  /* 0x80000005ff057290 */ /* 0x000fe2000fffe0ff */
[----:B0-----:R-:W-:Y:S01]  /*00d0*/  SHF.L.U32 R9, R21, 0x2, RZ ;  /* 0x0000000215097819 */ /* 0x001fe200000006ff */
[----:B---3--:R-:W-:-:S03]  /*00e0*/  IMAD R8, R8, 0x1c00, RZ ;  /* 0x00001c0008087824 */ /* 0x008fc600078e02ff */
[-C--:B------:R-:W-:Y:S02]  /*00f0*/  IADD3 R12, PT, PT, RZ, -R9.reuse, RZ ;  /* 0x80000009ff0c7210 */ /* 0x080fe40007ffe0ff */
[----:B------:R-:W-:Y:S01]  /*0100*/  MOV R11, R9 ;  /* 0x00000009000b7202 */ /* 0x000fe20000000f00 */
[----:B-1----:R-:W-:Y:S01]  /*0110*/  IMAD.WIDE.U32 R2, R8, 0x4, R2 ;  /* 0x0000000408027825 */ /* 0x002fe200078e0002 */
[----:B----4-:R-:W-:-:S07]  /*0120*/  PRMT R12, R12, 0x7710, RZ ;  /* 0x000077100c0c7816 */ /* 0x010fce00000000ff */
.L_x_6:
[----:B------:R-:W-:-:S13]  /*0130*/  ISETP.GE.U32.AND P0, PT, R11, 0x1bfd, PT ;  /* 0x00001bfd0b00780c */ /* 0x000fda0003f06070 */
[----:B------:R-:W-:-:S06]  /*0140*/  @!P0 IMAD.WIDE.U32 R4, R11, 0x4, R2 ;  /* 0x000000040b048825 */ /* 0x000fcc00078e0002 */
[----:B------:R-:W2:Y:S01]  /*0150*/  @!P0 LDG.E.128.CONSTANT R4, desc[UR8][R4.64] ;  /* 0x0000000804048981 */ /* 0x000ea2000c1e9d00 */
[----:B------:R-:W-:Y:S01]  /*0160*/  BSSY.RECONVERGENT B1, `(.L_x_1) ;  /* 0x000005b000017945 */ /* 0x000fe20003800200 */
[----:B--2---:R-:W-:-:S04]  /*0170*/  @!P0 FMUL R15, R5, R5 ;  /* 0x00000005050f8220 */ /* 0x004fc80000400000 */
[----:B------:R-:W-:-:S04]  /*0180*/  @!P0 FFMA R15, R4, R4, R15 ;  /* 0x00000004040f8223 */ /* 0x000fc8000000000f */
[----:B------:R-:W-:-:S04]  /*0190*/  @!P0 FFMA R6, R6, R6, R15 ;  /* 0x0000000606068223 */ /* 0x000fc8000000000f */
[----:B------:R-:W-:-:S04]  /*01a0*/  @!P0 FFMA R6, R7, R7, R6 ;  /* 0x0000000707068223 */ /* 0x000fc80000000006 */
[----:B------:R-:W-:Y:S01]  /*01b0*/  @!P0 FADD R13, R13, R6 ;  /* 0x000000060d0d8221 */ /* 0x000fe20000000000 */
[----:B------:R-:W-:Y:S06]  /*01c0*/  @!P0 BRA `(.L_x_2) ;  /* 0x0000000400508947 */ /* 0x000fec0003800000 */
[----:B------:R-:W-:Y:S01]  /*01d0*/  UIADD3 UR6, UPT, UPT, -UR4, URZ, URZ ;  /* 0x000000ff04067290 */ /* 0x000fe2000fffe1ff */
[----:B------:R-:W-:Y:S01]  /*01e0*/  BSSY.RECONVERGENT B2, `(.L_x_3) ;  /* 0x0000030000027945 */ /* 0x000fe20003800200 */
[----:B------:R-:W-:-:S04]  /*01f0*/  MOV R7, R11 ;  /* 0x0000000b00077202 */ /* 0x000fc80000000f00 */
[----:B------:R-:W-:-:S04]  /*0200*/  IMAD R14, R0, UR6, -R9 ;  /* 0x00000006000e7c24 */ /* 0x000fc8000f8e0a09 */
[C---:B------:R-:W-:Y:S01]  /*0210*/  VIADD R4, R14.reuse, 0x1bff ;  /* 0x00001bff0e047836 */ /* 0x040fe20000000000 */
[----:B------:R-:W-:-:S04]  /*0220*/  LOP3.LUT P1, RZ, R14, 0xc, RZ, 0xc0, !PT ;  /* 0x0000000c0eff7812 */ /* 0x000fc8000782c0ff */
[----:B------:R-:W-:-:S13]  /*0230*/  ISETP.GE.U32.AND P0, PT, R4, 0xf, PT ;  /* 0x0000000f0400780c */ /* 0x000fda0003f06070 */
[----:B------:R-:W-:Y:S05]  /*0240*/  @!P0 BRA `(.L_x_4) ;  /* 0x0000000000a48947 */ /* 0x000fea0003800000 */
[----:B------:R-:W-:Y:S01]  /*0250*/  LOP3.LUT R15, R14, 0xfffffff0, RZ, 0xc0, !PT ;  /* 0xfffffff00e0f7812 */ /* 0x000fe200078ec0ff */
[----:B------:R-:W-:Y:S02]  /*0260*/  HFMA2 R6, -RZ, RZ, 0, 0 ;  /* 0x00000000ff067431 */ /* 0x000fe400000001ff */
[----:B------:R-:W-:Y:S01]  /*0270*/  IMAD.MOV.U32 R7, RZ, RZ, R11 ;  /* 0x000000ffff077224 */ /* 0x000fe200078e000b */
[----:B------:R-:W-:-:S07]  /*0280*/  IADD3 R15, PT, PT, R15, 0x1bf0, RZ ;  /* 0x00001bf00f0f7810 */ /* 0x000fce0007ffe0ff */
.L_x_5:
[----:B------:R-:W-:-:S05]  /*0290*/  IMAD.WIDE.U32 R4, R7, 0x4, R2 ;  /* 0x0000000407047825 */ /* 0x000fca00078e0002 */
[----:B------:R-:W2:Y:S04]  /*02a0*/  LDG.E.CONSTANT R26, desc[UR8][R4.64] ;  /* 0x00000008041a7981 */ /* 0x000ea8000c1e9900 */
[----:B------:R-:W3:Y:S04]  /*02b0*/  LDG.E.CONSTANT R25, desc[UR8][R4.64+0x4] ;  /* 0x0000040804197981 */ /* 0x000ee8000c1e9900 */
[----:B------:R-:W4:Y:S04]  /*02c0*/  LDG.E.CONSTANT R24, desc[UR8][R4.64+0x8] ;  /* 0x0000080804187981 */ /* 0x000f28000c1e9900 */
[----:B------:R-:W5:Y:S04]  /*02d0*/  LDG.E.CONSTANT R23, desc[UR8][R4.64+0xc] ;  /* 0x00000c0804177981 */ /* 0x000f68000c1e9900 */
[----:B------:R-:W5:Y:S04]  /*02e0*/  LDG.E.CONSTANT R22, desc[UR8][R4.64+0x10] ;  /* 0x0000100804167981 */ /* 0x000f68000c1e9900 */
[----:B------:R-:W5:Y:S04]  /*02f0*/  LDG.E.CONSTANT R20, desc[UR8][R4.64+0x14] ;  /* 0x0000140804147981 */ /* 0x000f68000c1e9900 */
[----:B------:R-:W5:Y:S04]  /*0300*/  LDG.E.CONSTANT R19, desc[UR8][R4.64+0x18] ;  /* 0x0000180804137981 */ /* 0x000f68000c1e9900 */
[----:B------:R-:W5:Y:S04]  /*0310*/  LDG.E.CONSTANT R18, desc[UR8][R4.64+0x1c] ;  /* 0x00001c0804127981 */ /* 0x000f68000c1e9900 */
[----:B------:R-:W5:Y:S04]  /*0320*/  LDG.E.CONSTANT R17, desc[UR8][R4.64+0x20] ;  /* 0x0000200804117981 */ /* 0x000f68000c1e9900 */
[----:B------:R-:W5:Y:S01]  /*0330*/  LDG.E.CONSTANT R16, desc[UR8][R4.64+0x24] ;  /* 0x0000240804107981 */ /* 0x000f62000c1e9900 */
[----:B--2---:R-:W-:-:S03]  /*0340*/  FFMA R26, R26, R26, R13 ;  /* 0x0000001a1a1a7223 */ /* 0x004fc6000000000d */
[----:B------:R-:W2:Y:S01]  /*0350*/  LDG.E.CONSTANT R13, desc[UR8][R4.64+0x28] ;  /* 0x00002808040d7981 */ /* 0x000ea2000c1e9900 */
[----:B---3--:R-:W-:-:S03]  /*0360*/  FFMA R27, R25, R25, R26 ;  /* 0x00000019191b7223 */ /* 0x008fc6000000001a */
[----:B------:R-:W3:Y:S01]  /*0370*/  LDG.E.CONSTANT R25, desc[UR8][R4.64+0x2c] ;  /* 0x00002c0804197981 */ /* 0x000ee2000c1e9900 */
[----:B----4-:R-:W-:-:S03]  /*0380*/  FFMA R26, R24, R24, R27 ;  /* 0x00000018181a7223 */ /* 0x010fc6000000001b */
[----:B------:R-:W4:Y:S01]  /*0390*/  LDG.E.CONSTANT R24, desc[UR8][R4.64+0x30] ;  /* 0x0000300804187981 */ /* 0x000f22000c1e9900 */
[----:B-----5:R-:W-:-:S03]  /*03a0*/  FFMA R27, R23, R23, R26 ;  /* 0x00000017171b7223 */ /* 0x020fc6000000001a */
[----:B------:R-:W5:Y:S01]  /*03b0*/  LDG.E.CONSTANT R23, desc[UR8][R4.64+0x34] ;  /* 0x0000340804177981 */ /* 0x000f62000c1e9900 */
[----:B------:R-:W-:-:S03]  /*03c0*/  FFMA R27, R22, R22, R27 ;  /* 0x00000016161b7223 */ /* 0x000fc6000000001b */
[----:B------:R-:W5:Y:S04]  /*03d0*/  LDG.E.CONSTANT R22, desc[UR8][R4.64+0x38] ;  /* 0x0000380804167981 */ /* 0x000f68000c1e9900 */
[----:B------:R-:W5:Y:S01]  /*03e0*/  LDG.E.CONSTANT R26, desc[UR8][R4.64+0x3c] ;  /* 0x00003c08041a7981 */ /* 0x000f62000c1e9900 */
[----:B------:R-:W-:Y:S01]  /*03f0*/  FFMA R20, R20, R20, R27 ;  /* 0x0000001414147223 */ /* 0x000fe2000000001b */
[----:B------:R-:W-:Y:S02]  /*0400*/  ISETP.NE.AND P0, PT, R6, R15, PT ;  /* 0x0000000f0600720c */ /* 0x000fe40003f05270 */
[----:B------:R-:W-:Y:S01]  /*0410*/  IADD3 R7, PT, PT, R7, 0x10, RZ ;  /* 0x0000001007077810 */ /* 0x000fe20007ffe0ff */
[----:B------:R-:W-:-:S04]  /*0420*/  FFMA R19, R19, R19, R20 ;  /* 0x0000001313137223 */ /* 0x000fc80000000014 */
[----:B------:R-:W-:Y:S01]  /*0430*/  FFMA R18, R18, R18, R19 ;  /* 0x0000001212127223 */ /* 0x000fe20000000013 */
[----:B------:R-:W-:-:S03]  /*0440*/  IMAD.IADD R6, R14, 0x1, R7 ;  /* 0x000000010e067824 */ /* 0x000fc600078e0207 */
[----:B------:R-:W-:-:S04]  /*0450*/  FFMA R17, R17, R17, R18 ;  /* 0x0000001111117223 */ /* 0x000fc80000000012 */
[----:B------:R-:W-:-:S04]  /*0460*/  FFMA R16, R16, R16, R17 ;  /* 0x0000001010107223 */ /* 0x000fc80000000011 */
[----:B--2---:R-:W-:-:S04]  /*0470*/  FFMA R16, R13, R13, R16 ;  /* 0x0000000d0d107223 */ /* 0x004fc80000000010 */
[----:B---3--:R-:W-:-:S04]  /*0480*/  FFMA R25, R25, R25, R16 ;  /* 0x0000001919197223 */ /* 0x008fc80000000010 */
[----:B----4-:R-:W-:-:S04]  /*0490*/  FFMA R24, R24, R24, R25 ;  /* 0x0000001818187223 */ /* 0x010fc80000000019 */
[----:B-----5:R-:W-:-:S04]  /*04a0*/  FFMA R23, R23, R23, R24 ;  /* 0x0000001717177223 */ /* 0x020fc80000000018 */
[----:B------:R-:W-:-:S04]  /*04b0*/  FFMA R23, R22, R22, R23 ;  /* 0x0000001616177223 */ /* 0x000fc80000000017 */
[----:B------:R-:W-:Y:S01]  /*04c0*/  FFMA R13, R26, R26, R23 ;  /* 0x0000001a1a0d7223 */ /* 0x000fe20000000017 */
[----:B------:R-:W-:Y:S06]  /*04d0*/  @P0 BRA `(.L_x_5) ;  /* 0xfffffffc006c0947 */ /* 0x000fec000383ffff */
.L_x_4:
[----:B------:R-:W-:Y:S05]  /*04e0*/  BSYNC.RECONVERGENT B2 ;  /* 0x0000000000027941 */ /* 0x000fea0003800200 */
.L_x_3:
[----:B------:R-:W-:Y:S05]  /*04f0*/  @!P1 BRA `(.L_x_2) ;  /* 0x0000000000849947 */ /* 0x000fea0003800000 */
[----:B------:R-:W-:-:S05]  /*0500*/  PRMT R5, R10, 0x9910, RZ ;  /* 0x000099100a057816 */ /* 0x000fca00000000ff */
[----:B------:R-:W-:-:S05]  /*0510*/  IMAD R4, R5, UR5, R12 ;  /* 0x0000000505047c24 */ /* 0x000fca000f8e020c */
[----:B------:R-:W-:-:S04]  /*0520*/  LOP3.LUT R6, R4, 0xf, RZ, 0xc0, !PT ;  /* 0x0000000f04067812 */ /* 0x000fc800078ec0ff */
[----:B------:R-:W-:-:S04]  /*0530*/  IADD3 R4, PT, PT, R6, -0x1, RZ ;  /* 0xffffffff06047810 */ /* 0x000fc80007ffe0ff */
[----:B------:R-:W-:-:S13]  /*0540*/  ISETP.GE.U32.AND P0, PT, R4, 0x7, PT ;  /* 0x000000070400780c */ /* 0x000fda0003f06070 */
[----:B------:R-:W-:-:S05]  /*0550*/  @P0 IMAD.WIDE.U32 R4, R7, 0x4, R2 ;  /* 0x0000000407040825 */ /* 0x000fca00078e0002 */
[----:B------:R-:W2:Y:S04]  /*0560*/  @P0 LDG.E.CONSTANT R26, desc[UR8][R4.64] ;  /* 0x00000008041a0981 */ /* 0x000ea8000c1e9900 */
[----:B------:R-:W3:Y:S04]  /*0570*/  @P0 LDG.E.CONSTANT R25, desc[UR8][R4.64+0x4] ;  /* 0x0000040804190981 */ /* 0x000ee8000c1e9900 */
[----:B------:R-:W4:Y:S01]  /*0580*/  @P0 LDG.E.CONSTANT R24, desc[UR8][R4.64+0x8] ;  /* 0x0000080804180981 */ /* 0x000f22000c1e9900 */
[----:B------:R-:W-:-:S03]  /*0590*/  LOP3.LUT P1, RZ, R6, 0x4, RZ, 0xc0, !PT ;  /* 0x0000000406ff7812 */ /* 0x000fc6000782c0ff */
[----:B------:R-:W5:Y:S04]  /*05a0*/  @P0 LDG.E.CONSTANT R17, desc[UR8][R4.64+0xc] ;  /* 0x00000c0804110981 */ /* 0x000f68000c1e9900 */
[----:B------:R-:W5:Y:S01]  /*05b0*/  @P0 LDG.E.CONSTANT R16, desc[UR8][R4.64+0x10] ;  /* 0x0000100804100981 */ /* 0x000f62000c1e9900 */
[----:B------:R-:W-:-:S03]  /*05c0*/  @P0 IADD3 R7, PT, PT, R7, 0x8, RZ ;  /* 0x0000000807070810 */ /* 0x000fc60007ffe0ff */
[----:B------:R-:W5:Y:S04]  /*05d0*/  @P0 LDG.E.CONSTANT R15, desc[UR8][R4.64+0x14] ;  /* 0x00001408040f0981 */ /* 0x000f68000c1e9900 */
[----:B------:R-:W5:Y:S01]  /*05e0*/  @P0 LDG.E.CONSTANT R14, desc[UR8][R4.64+0x18] ;  /* 0x00001808040e0981 */ /* 0x000f62000c1e9900 */
[----:B------:R-:W-:-:S03]  /*05f0*/  @P1 IMAD.WIDE.U32 R6, R7, 0x4, R2 ;  /* 0x0000000407061825 */ /* 0x000fc600078e0002 */
[----:B------:R-:W5:Y:S04]  /*0600*/  @P0 LDG.E.CONSTANT R22, desc[UR8][R4.64+0x1c] ;  /* 0x00001c0804160981 */ /* 0x000f68000c1e9900 */
[----:B------:R-:W5:Y:S04]  /*0610*/  @P1 LDG.E.CONSTANT R20, desc[UR8][R6.64] ;  /* 0x0000000806141981 */ /* 0x000f68000c1e9900 */
[----:B------:R-:W5:Y:S04]  /*0620*/  @P1 LDG.E.CONSTANT R19, desc[UR8][R6.64+0x4] ;  /* 0x0000040806131981 */ /* 0x000f68000c1e9900 */
[----:B------:R-:W5:Y:S04]  /*0630*/  @P1 LDG.E.CONSTANT R18, desc[UR8][R6.64+0x8] ;  /* 0x0000080806121981 */ /* 0x000f68000c1e9900 */
[----:B------:R-:W5:Y:S01]  /*0640*/  @P1 LDG.E.CONSTANT R23, desc[UR8][R6.64+0xc] ;  /* 0x00000c0806171981 */ /* 0x000f62000c1e9900 */
[----:B--2---:R-:W-:-:S04]  /*0650*/  @P0 FFMA R26, R26, R26, R13 ;  /* 0x0000001a1a1a0223 */ /* 0x004fc8000000000d */
[----:B---3--:R-:W-:-:S04]  /*0660*/  @P0 FFMA R25, R25, R25, R26 ;  /* 0x0000001919190223 */ /* 0x008fc8000000001a */
[----:B----4-:R-:W-:-:S04]  /*0670*/  @P0 FFMA R24, R24, R24, R25 ;  /* 0x0000001818180223 */ /* 0x010fc80000000019 */
[----:B-----5:R-:W-:-:S04]  /*0680*/  @P0 FFMA R17, R17, R17, R24 ;  /* 0x0000001111110223 */ /* 0x020fc80000000018 */
[----:B------:R-:W-:-:S04]  /*0690*/  @P0 FFMA R16, R16, R16, R17 ;  /* 0x0000001010100223 */ /* 0x000fc80000000011 */
[----:B------:R-:W-:-:S04]  /*06a0*/  @P0 FFMA R15, R15, R15, R16 ;  /* 0x0000000f0f0f0223 */ /* 0x000fc80000000010 */
[----:B------:R-:W-:-:S04]  /*06b0*/  @P0 FFMA R15, R14, R14, R15 ;  /* 0x0000000e0e0f0223 */ /* 0x000fc8000000000f */
[----:B------:R-:W-:-:S04]  /*06c0*/  @P0 FFMA R13, R22, R22, R15 ;  /* 0x00000016160d0223 */ /* 0x000fc8000000000f */
[----:B------:R-:W-:-:S04]  /*06d0*/  @P1 FFMA R20, R20, R20, R13 ;  /* 0x0000001414141223 */ /* 0x000fc8000000000d */
[----:B------:R-:W-:-:S04]  /*06e0*/  @P1 FFMA R19, R19, R19, R20 ;  /* 0x0000001313131223 */ /* 0x000fc80000000014 */
[----:B------:R-:W-:-:S04]  /*06f0*/  @P1 FFMA R18, R18, R18, R19 ;  /* 0x0000001212121223 */ /* 0x000fc80000000013 */
[----:B------:R-:W-:-:S07]  /*0700*/  @P1 FFMA R13, R23, R23, R18 ;  /* 0x00000017170d1223 */ /* 0x000fce0000000012 */
.L_x_2:
[----:B------:R-:W-:Y:S05]  /*0710*/  BSYNC.RECONVERGENT B1 ;  /* 0x0000000000017941 */ /* 0x000fea0003800200 */
.L_x_1:
[----:B------:R-:W-:Y:S01]  /*0720*/  VIADD R11, R11, UR4 ;  /* 0x000000040b0b7c36 */ /* 0x000fe20008000000 */
[----:B------:R-:W-:Y:S02]  /*0730*/  IADD3 R10, PT, PT, R10, 0x1, RZ ;  /* 0x000000010a0a7810 */ /* 0x000fe40007ffe0ff */
[----:B------:R-:W-:Y:S02]  /*0740*/  IADD3 R0, PT, PT, R0, 0x1, RZ ;  /* 0x0000000100007810 */ /* 0x000fe40007ffe0ff */
[----:B------:R-:W-:-:S13]  /*0750*/  ISETP.GE.U32.AND P0, PT, R11, 0x1c00, PT ;  /* 0x00001c000b00780c */ /* 0x000fda0003f06070 */
[----:B------:R-:W-:Y:S05]  /*0760*/  @!P0 BRA `(.L_x_6) ;  /* 0xfffffff800708947 */ /* 0x000fea000383ffff */
[----:B------:R-:W-:Y:S05]  /*0770*/  BSYNC.RECONVERGENT B0 ;  /* 0x0000000000007941 */ /* 0x000fea0003800200 */
.L_x_0:
[----:B------:R-:W0:Y:S01]  /*0780*/  SHFL.BFLY PT, R0, R13, 0x10, 0x1f ;  /* 0x0e001f000d007f89 */ /* 0x000e2200000e0000 */
[----:B------:R-:W1:Y:S01]  /*0790*/  S2UR UR6, SR_CgaCtaId ;  /* 0x00000000000679c3 */ /* 0x000e620000008800 */
[C---:B------:R-:W-:Y:S01]  /*07a0*/  LOP3.LUT P0, RZ, R21.reuse, 0x1f, RZ, 0xc0, !PT ;  /* 0x0000001f15ff7812 */ /* 0x040fe2000780c0ff */
[----:B------:R-:W-:Y:S01]  /*07b0*/  UMOV UR5, 0x400 ;  /* 0x0000040000057882 */ /* 0x000fe20000000000 */
[----:B------:R-:W-:Y:S01]  /*07c0*/  ISETP.NE.AND P1, PT, R21, RZ, PT ;  /* 0x000000ff1500720c */ /* 0x000fe20003f25270 */
[----:B0-----:R-:W-:Y:S01]  /*07d0*/  FADD R0, R13, R0 ;  /* 0x000000000d007221 */ /* 0x001fe20000000000 */
[----:B-1----:R-:W-:-:S04]  /*07e0*/  ULEA UR5, UR6, UR5, 0x18 ;  /* 0x0000000506057291 */ /* 0x002fc8000f8ec0ff */
[----:B------:R-:W0:Y:S02]  /*07f0*/  SHFL.BFLY PT, R5, R0, 0x8, 0x1f ;  /* 0x0d001f0000057f89 */ /* 0x000e2400000e0000 */
[----:B0-----:R-:W-:-:S03]  /*0800*/  FADD R5, R0, R5 ;  /* 0x0000000500057221 */ /* 0x001fc60000000000 */
[----:B------:R-:W-:Y:S02]  /*0810*/  @!P0 LEA.HI R0, R21, UR5, RZ, 0x1d ;  /* 0x0000000515008c11 */ /* 0x000fe4000f8fe8ff */
[----:B------:R-:W0:Y:S02]  /*0820*/  SHFL.BFLY PT, R4, R5, 0x4, 0x1f ;  /* 0x0c801f0005047f89 */ /* 0x000e2400000e0000 */
[----:B0-----:R-:W-:Y:S01]  /*0830*/  FADD R4, R5, R4 ;  /* 0x0000000405047221 */ /* 0x001fe20000000000 */
[----:B------:R-:W-:-:S04]  /*0840*/  LEA R5, R21, UR5, 0x2 ;  /* 0x0000000515057c11 */ /* 0x000fc8000f8e10ff */
[----:B------:R-:W0:Y:S02]  /*0850*/  SHFL.BFLY PT, R7, R4, 0x2, 0x1f ;  /* 0x0c401f0004077f89 */ /* 0x000e2400000e0000 */
[----:B0-----:R-:W-:-:S05]  /*0860*/  FADD R7, R4, R7 ;  /* 0x0000000704077221 */ /* 0x001fca0000000000 */
[----:B------:R-:W0:Y:S02]  /*0870*/  SHFL.BFLY PT, R6, R7, 0x1, 0x1f ;  /* 0x0c201f0007067f89 */ /* 0x000e2400000e0000 */
[----:B0-----:R-:W-:-:S05]  /*0880*/  FADD R11, R7, R6 ;  /* 0x00000006070b7221 */ /* 0x001fca0000000000 */
[----:B------:R-:W-:Y:S01]  /*0890*/  @!P0 STS [R0], R11 ;  /* 0x0000000b00008388 */ /* 0x000fe20000000800 */
[----:B------:R-:W-:Y:S08]  /*08a0*/  BAR.SYNC.DEFER_BLOCKING 0x0 ;  /* 0x0000000000007b1d */ /* 0x000ff00000010000 */
[----:B------:R-:W-:Y:S01]  /*08b0*/  BAR.SYNC.DEFER_BLOCKING 0x0 ;  /* 0x0000000000007b1d */ /* 0x000fe20000010000 */
[----:B------:R-:W-:-:S05]  /*08c0*/  ISETP.GT.U32.AND P0, PT, R21, 0x1, PT ;  /* 0x000000011500780c */ /* 0x000fca0003f04070 */
[----:B------:R-:W-:Y:S04]  /*08d0*/  @!P1 LDS R4, [UR5+0x4] ;  /* 0x00000405ff049984 */ /* 0x000fe80008000800 */
[----:B------:R-:W0:Y:S02]  /*08e0*/  @!P1 LDS R7, [R5] ;  /* 0x0000000005079984 */ /* 0x000e240000000800 */
[----:B0-----:R-:W-:-:S05]  /*08f0*/  @!P1 FADD R4, R4, R7 ;  /* 0x0000000704049221 */ /* 0x001fca0000000000 */
[----:B------:R-:W-:Y:S01]  /*0900*/  @!P1 STS [R5], R4 ;  /* 0x0000000405009388 */ /* 0x000fe20000000800 */
        /* <DEDUP_REMOVED lines=23> */
[----:B------:R0:W-:Y:S01]  /*0a80*/  @!P1 STS [R5], R6 ;  /* 0x0000000605009388 */ /* 0x0001e20000000800 */
[----:B------:R-:W-:Y:S01]  /*0a90*/  BAR.SYNC.DEFER_BLOCKING 0x0 ;  /* 0x0000000000007b1d */ /* 0x000fe20000010000 */
[----:B------:R-:W-:Y:S02]  /*0aa0*/  ISETP.GT.U32.AND P1, PT, R21, 0x6, PT ;  /* 0x000000061500780c */ /* 0x000fe40003f24070 */
[----:B0-----:R-:W-:-:S03]  /*0ab0*/  MOV R6, 0x45e00000 ;  /* 0x45e0000000067802 */ /* 0x001fc60000000f00 */
[----:B------:R-:W-:Y:S04]  /*0ac0*/  @!P0 LDS R0, [UR5+0x18] ;  /* 0x00001805ff008984 */ /* 0x000fe80008000800 */
[----:B------:R-:W0:Y:S02]  /*0ad0*/  @!P0 LDS R7, [R5] ;  /* 0x0000000005078984 */ /* 0x000e240000000800 */
[----:B0-----:R-:W-:-:S05]  /*0ae0*/  @!P0 FADD R4, R0, R7 ;  /* 0x0000000700048221 */ /* 0x001fca0000000000 */
[----:B------:R-:W-:Y:S01]  /*0af0*/  @!P0 STS [R5], R4 ;  /* 0x0000000405008388 */ /* 0x000fe20000000800 */
[----:B------:R-:W-:Y:S06]  /*0b00*/  BAR.SYNC.DEFER_BLOCKING 0x0 ;  /* 0x0000000000007b1d */ /* 0x000fec0000010000 */
[----:B------:R-:W-:Y:S04]  /*0b10*/  @!P1 LDS R0, [UR5+0x1c] ;  /* 0x00001c05ff009984 */ /* 0x000fe80008000800 */
[----:B------:R-:W0:Y:S02]  /*0b20*/  @!P1 LDS R7, [R5] ;  /* 0x0000000005079984 */ /* 0x000e240000000800 */
[----:B0-----:R-:W-:Y:S01]  /*0b30*/  @!P1 FADD R10, R0, R7 ;  /* 0x00000007000a9221 */ /* 0x001fe20000000000 */
[----:B------:R-:W-:-:S04]  /*0b40*/  IMAD.MOV.U32 R7, RZ, RZ, 0x39124925 ;  /* 0x39124925ff077424 */ /* 0x000fc800078e00ff */
[----:B------:R-:W-:Y:S01]  /*0b50*/  @!P1 STS [R5], R10 ;  /* 0x0000000a05009388 */ /* 0x000fe20000000800 */
[----:B------:R-:W-:Y:S01]  /*0b60*/  FFMA R6, R7, -R6, 1 ;  /* 0x3f80000007067423 */ /* 0x000fe20000000806 */
[----:B------:R-:W-:Y:S03]  /*0b70*/  BAR.SYNC.DEFER_BLOCKING 0x0 ;  /* 0x0000000000007b1d */ /* 0x000fe60000010000 */
[----:B------:R-:W-:-:S03]  /*0b80*/  FFMA R7, R6, R7, 0.0001395089348079636693 ;  /* 0x3912492506077423 */ /* 0x000fc60000000007 */
[----:B------:R-:W0:Y:S02]  /*0b90*/  LDS R0, [UR5] ;  /* 0x00000005ff007984 */ /* 0x000e240008000800 */
[----:B0-----:R-:W0:Y:S01]  /*0ba0*/  FCHK P0, R0, 7168 ;  /* 0x45e0000000007902 */ /* 0x001e220000000000 */
[----:B------:R-:W-:-:S04]  /*0bb0*/  FFMA R4, R0, R7, RZ ;  /* 0x0000000700047223 */ /* 0x000fc800000000ff */
[----:B------:R-:W-:-:S04]  /*0bc0*/  FFMA R6, R4, -7168, R0 ;  /* 0xc5e0000004067823 */ /* 0x000fc80000000000 */
[----:B------:R-:W-:Y:S01]  /*0bd0*/  FFMA R4, R7, R6, R4 ;  /* 0x0000000607047223 */ /* 0x000fe20000000004 */
[----:B0-----:R-:W-:Y:S06]  /*0be0*/  @!P0 BRA `(.L_x_7) ;  /* 0x00000000000c8947 */ /* 0x001fec0003800000 */
[----:B------:R-:W-:-:S07]  /*0bf0*/  MOV R4, 0xc10 ;  /* 0x00000c1000047802 */ /* 0x000fce0000000f00 */
[----:B------:R-:W-:Y:S05]  /*0c00*/  CALL.REL.NOINC `($__internal_0_$__cuda_sm3x_div_rn_noftz_f32_slowpath) ;  /* 0x0000000400007944 */ /* 0x000fea0003c00000 */
[----:B------:R-:W-:-:S07]  /*0c10*/  MOV R4, R0 ;  /* 0x0000000000047202 */ /* 0x000fce0000000f00 */
.L_x_7:
[----:B------:R-:W-:-:S05]  /*0c20*/  FADD R4, R4, 9.9999999747524270788e-07 ;  /* 0x358637bd04047421 */ /* 0x000fca0000000000 */
[----:B------:R-:W-:-:S13]  /*0c30*/  FSETP.GEU.AND P0, PT, |R4|, 1.175494350822287508e-38, PT ;  /* 0x008000000400780b */ /* 0x000fda0003f0e200 */
[----:B------:R-:W-:-:S04]  /*0c40*/  @!P0 FMUL R4, R4, 16777216 ;  /* 0x4b80000004048820 */ /* 0x000fc80000400000 */
[----:B------:R-:W0:Y:S02]  /*0c50*/  MUFU.RSQ R0, R4 ;  /* 0x0000000400007308 */ /* 0x000e240000001400 */
[----:B0-----:R-:W-:-:S07]  /*0c60*/  @!P0 FMUL R0, R0, 4096 ;  /* 0x4580000000008820 */ /* 0x001fce0000400000 */
.L_x_12:
[----:B------:R-:W-:Y:S01]  /*0c70*/  ISETP.GE.U32.AND P0, PT, R9, 0x1bfd, PT ;  /* 0x00001bfd0900780c */ /* 0x000fe20003f06070 */
[----:B------:R-:W-:-:S12]  /*0c80*/  BSSY.RECONVERGENT B0, `(.L_x_8) ;  /* 0x0000034000007945 */ /* 0x000fd80003800200 */
[----:B01----:R-:W-:Y:S05]  /*0c90*/  @P0 BRA `(.L_x_9) ;  /* 0x0000000000480947 */ /* 0x003fea0003800000 */
[----:B------:R-:W0:Y:S01]  /*0ca0*/  LDC.64 R16, c[0x0][0x388] ;  /* 0x0000e200ff107b82 */ /* 0x000e220000000a00 */
[----:B------:R-:W-:-:S06]  /*0cb0*/  IMAD.WIDE.U32 R12, R9, 0x4, R2 ;  /* 0x00000004090c7825 */ /* 0x000fcc00078e0002 */
[----:B------:R-:W2:Y:S01]  /*0cc0*/  LDG.E.128.CONSTANT R12, desc[UR8][R12.64] ;  /* 0x000000080c0c7981 */ /* 0x000ea2000c1e9d00 */
[----:B------:R-:W1:Y:S01]  /*0cd0*/  LDC.64 R10, c[0x0][0x390] ;  /* 0x0000e400ff0a7b82 */ /* 0x000e620000000a00 */
[----:B0-----:R-:W-:-:S05]  /*0ce0*/  IMAD.WIDE.U32 R16, R9, 0x4, R16 ;  /* 0x0000000409107825 */ /* 0x001fca00078e0010 */
[----:B------:R-:W3:Y:S01]  /*0cf0*/  LDG.E.128.CONSTANT R4, desc[UR8][R16.64] ;  /* 0x0000000810047981 */ /* 0x000ee2000c1e9d00 */
[C---:B--2---:R-:W-:Y:S01]  /*0d00*/  FMUL R21, R0.reuse, R14 ;  /* 0x0000000e00157220 */ /* 0x044fe20000400000 */
[C---:B------:R-:W-:Y:S01]  /*0d10*/  FMUL R14, R0.reuse, R15 ;  /* 0x0000000f000e7220 */ /* 0x040fe20000400000 */
[C---:B------:R-:W-:Y:S01]  /*0d20*/  FMUL R19, R0.reuse, R12 ;  /* 0x0000000c00137220 */ /* 0x040fe20000400000 */
[----:B------:R-:W-:Y:S01]  /*0d30*/  FMUL R18, R0, R13 ;  /* 0x0000000d00127220 */ /* 0x000fe20000400000 */
[----:B------:R-:W-:-:S04]  /*0d40*/  IMAD.IADD R15, R8, 0x1, R9 ;  /* 0x00000001080f7824 */ /* 0x000fc800078e0209 */
[----:B-1----:R-:W-:-:S04]  /*0d50*/  IMAD.WIDE.U32 R10, R15, 0x4, R10 ;  /* 0x000000040f0a7825 */ /* 0x002fc800078e000a */
[----:B---3--:R-:W-:Y:S01]  /*0d60*/  FMUL R4, R4, R19 ;  /* 0x0000001304047220 */ /* 0x008fe20000400000 */
[----:B------:R-:W-:Y:S01]  /*0d70*/  FMUL R5, R5, R18 ;  /* 0x0000001205057220 */ /* 0x000fe20000400000 */
[----:B------:R-:W-:Y:S01]  /*0d80*/  FMUL R6, R6, R21 ;  /* 0x0000001506067220 */ /* 0x000fe20000400000 */
[----:B------:R-:W-:-:S05]  /*0d90*/  FMUL R7, R7, R14 ;  /* 0x0000000e07077220 */ /* 0x000fca0000400000 */
[----:B------:R1:W-:Y:S01]  /*0da0*/  STG.E.128 desc[UR8][R10.64], R4 ;  /* 0x000000040a007986 */ /* 0x0003e2000c101d08 */
[----:B------:R-:W-:Y:S05]  /*0db0*/  BRA `(.L_x_10) ;  /* 0x0000000000807947 */ /* 0x000fea0003800000 */
.L_x_9:
[----:B------:R-:W0:Y:S01]  /*0dc0*/  LDC.64 R4, c[0x0][0x388] ;  /* 0x0000e200ff047b82 */ /* 0x000e220000000a00 */
[----:B------:R-:W-:Y:S01]  /*0dd0*/  IADD3 R13, PT, PT, R8, R9, RZ ;  /* 0x00000009080d7210 */ /* 0x000fe20007ffe0ff */
[----:B------:R-:W-:-:S04]  /*0de0*/  IMAD.WIDE.U32 R6, R9, 0x4, R2 ;  /* 0x0000000409067825 */ /* 0x000fc800078e0002 */
[----:B------:R-:W-:Y:S02]  /*0df0*/  IMAD.MOV.U32 R14, RZ, RZ, R7 ;  /* 0x000000ffff0e7224 */ /* 0x000fe400078e0007 */
[----:B------:R-:W1:Y:S01]  /*0e00*/  LDC.64 R10, c[0x0][0x390] ;  /* 0x0000e400ff0a7b82 */ /* 0x000e620000000a00 */
[----:B0-----:R-:W-:-:S03]  /*0e10*/  IMAD.WIDE.U32 R4, R9, 0x4, R4 ;  /* 0x0000000409047825 */ /* 0x001fc600078e0004 */
[----:B------:R-:W-:Y:S02]  /*0e20*/  MOV R15, R4 ;  /* 0x00000004000f7202 */ /* 0x000fe40000000f00 */
[----:B------:R-:W-:Y:S01]  /*0e30*/  MOV R16, R5 ;  /* 0x0000000500107202 */ /* 0x000fe20000000f00 */
[----:B-1----:R-:W-:Y:S01]  /*0e40*/  IMAD.WIDE.U32 R10, R13, 0x4, R10 ;  /* 0x000000040d0a7825 */ /* 0x002fe200078e000a */
[----:B------:R-:W-:Y:S02]  /*0e50*/  MOV R13, R6 ;  /* 0x00000006000d7202 */ /* 0x000fe40000000f00 */
[----:B------:R-:W-:Y:S01]  /*0e60*/  MOV R6, R9 ;  /* 0x0000000900067202 */ /* 0x000fe20000000f00 */
[----:B------:R-:W-:-:S07]  /*0e70*/  IMAD.MOV.U32 R12, RZ, RZ, R10 ;  /* 0x000000ffff0c7224 */ /* 0x000fce00078e000a */
.L_x_11:
[----:B0-----:R-:W-:Y:S01]  /*0e80*/  MOV R4, R13 ;  /* 0x0000000d00047202 */ /* 0x001fe20000000f00 */
[----:B------:R-:W-:-:S05]  /*0e90*/  IMAD.MOV.U32 R5, RZ, RZ, R14 ;  /* 0x000000ffff057224 */ /* 0x000fca00078e000e */
[----:B------:R0:W2:Y:S02]  /*0ea0*/  LDG.E.CONSTANT R7, desc[UR8][R4.64] ;  /* 0x0000000804077981 */ /* 0x0000a4000c1e9900 */
[----:B0-----:R-:W-:Y:S02]  /*0eb0*/  MOV R4, R15 ;  /* 0x0000000f00047202 */ /* 0x001fe40000000f00 */
[----:B------:R-:W-:-:S05]  /*0ec0*/  MOV R5, R16 ;  /* 0x0000001000057202 */ /* 0x000fca0000000f00 */
[----:B------:R0:W3:Y:S01]  /*0ed0*/  LDG.E.CONSTANT R10, desc[UR8][R4.64] ;  /* 0x00000008040a7981 */ /* 0x0000e2000c1e9900 */
[C---:B------:R-:W-:Y:S02]  /*0ee0*/  ISETP.GE.U32.AND P0, PT, R6.reuse, 0x1bff, PT ;  /* 0x00001bff0600780c */ /* 0x040fe40003f06070 */
[----:B------:R-:W-:Y:S02]  /*0ef0*/  IADD3 R15, P1, PT, R15, 0x4, RZ ;  /* 0x000000040f0f7810 */ /* 0x000fe40007f3e0ff */
[----:B------:R-:W-:Y:S02]  /*0f00*/  IADD3 R13, P2, PT, R13, 0x4, RZ ;  /* 0x000000040d0d7810 */ /* 0x000fe40007f5e0ff */
[----:B------:R-:W-:Y:S02]  /*0f10*/  IADD3 R6, PT, PT, R6, 0x1, RZ ;  /* 0x0000000106067810 */ /* 0x000fe40007ffe0ff */
[----:B------:R-:W-:Y:S01]  /*0f20*/  IADD3.X R16, PT, PT, RZ, R16, RZ, P1, !PT ;  /* 0x00000010ff107210 */ /* 0x000fe20000ffe4ff */
[----:B0-----:R-:W-:Y:S01]  /*0f30*/  IMAD.MOV.U32 R5, RZ, RZ, R11 ;  /* 0x000000ffff057224 */ /* 0x001fe200078e000b */
[----:B------:R-:W-:-:S02]  /*0f40*/  MOV R4, R12 ;  /* 0x0000000c00047202 */ /* 0x000fc40000000f00 */
[----:B------:R-:W-:Y:S02]  /*0f50*/  IADD3 R12, P3, PT, R12, 0x4, RZ ;  /* 0x000000040c0c7810 */ /* 0x000fe40007f7e0ff */
[----:B------:R-:W-:-:S03]  /*0f60*/  IADD3.X R14, PT, PT, RZ, R14, RZ, P2, !PT ;  /* 0x0000000eff0e7210 */ /* 0x000fc600017fe4ff */
[----:B------:R-:W-:Y:S02]  /*0f70*/  IMAD.X R11, RZ, RZ, R11, P3 ;  /* 0x000000ffff0b7224 */ /* 0x000fe400018e060b */
[----:B--2---:R-:W-:-:S04]  /*0f80*/  FMUL R7, R0, R7 ;  /* 0x0000000700077220 */ /* 0x004fc80000400000 */
[----:B---3--:R-:W-:-:S05]  /*0f90*/  FMUL R7, R7, R10 ;  /* 0x0000000a07077220 */ /* 0x008fca0000400000 */
[----:B------:R0:W-:Y:S01]  /*0fa0*/  STG.E desc[UR8][R4.64], R7 ;  /* 0x0000000704007986 */ /* 0x0001e2000c101908 */
[----:B------:R-:W-:Y:S05]  /*0fb0*/  @!P0 BRA `(.L_x_11) ;  /* 0xfffffffc00b08947 */ /* 0x000fea000383ffff */
.L_x_10:
[----:B------:R-:W-:Y:S05]  /*0fc0*/  BSYNC.RECONVERGENT B0 ;  /* 0x0000000000007941 */ /* 0x000fea0003800200 */
.L_x_8:
[----:B------:R-:W-:-:S04]  /*0fd0*/  IADD3 R9, PT, PT, R9, UR4, RZ ;  /* 0x0000000409097c10 */ /* 0x000fc8000fffe0ff */
[----:B------:R-:W-:-:S13]  /*0fe0*/  ISETP.GE.U32.AND P0, PT, R9, 0x1c00, PT ;  /* 0x00001c000900780c */ /* 0x000fda0003f06070 */
[----:B------:R-:W-:Y:S05]  /*0ff0*/  @!P0 BRA `(.L_x_12) ;  /* 0xfffffffc001c8947 */ /* 0x000fea000383ffff */
[----:B------:R-:W-:Y:S05]  /*1000*/  EXIT ;  /* 0x000000000000794d */ /* 0x000fea0003800000 */
        .weak           $__internal_0_$__cuda_sm3x_div_rn_noftz_f32_slowpath
        .type           $__internal_0_$__cuda_sm3x_div_rn_noftz_f32_slowpath,@function
        .size           $__internal_0_$__cuda_sm3x_div_rn_noftz_f32_slowpath,(.L_x_22 - $__internal_0_$__cuda_sm3x_div_rn_noftz_f32_slowpath)
$__internal_0_$__cuda_sm3x_div_rn_noftz_f32_slowpath:
[----:B------:R-:W-:Y:S02]  /*1010*/  SHF.R.U32.HI R5, RZ, 0x17, R0 ;  /* 0x00000017ff057819 */ /* 0x000fe40000011600 */
[----:B------:R-:W-:Y:S02]  /*1020*/  MOV R6, R0 ;  /* 0x0000000000067202 */ /* 0x000fe40000000f00 */
[----:B------:R-:W-:-:S04]  /*1030*/  LOP3.LUT R5, R5, 0xff, RZ, 0xc0, !PT ;  /* 0x000000ff05057812 */ /* 0x000fc800078ec0ff */
[----:B------:R-:W-:-:S04]  /*1040*/  IADD3 R10, PT, PT, R5, -0x1, RZ ;  /* 0xffffffff050a7810 */ /* 0x000fc80007ffe0ff */
[----:B------:R-:W-:-:S13]  /*1050*/  ISETP.GT.U32.OR P0, PT, R10, 0xfd, !PT ;  /* 0x000000fd0a00780c */ /* 0x000fda0007f04470 */
[----:B------:R-:W-:Y:S01]  /*1060*/  @!P0 IMAD.MOV.U32 R7, RZ, RZ, RZ ;  /* 0x000000ffff078224 */ /* 0x000fe200078e00ff */
[----:B------:R-:W-:Y:S06]  /*1070*/  @!P0 BRA `(.L_x_13) ;  /* 0x00000000003c8947 */ /* 0x000fec0003800000 */
[----:B------:R-:W-:-:S13]  /*1080*/  FSETP.GTU.FTZ.AND P0, PT, |R0|, +INF , PT ;  /* 0x7f8000000000780b */ /* 0x000fda0003f1c200 */
[----:B------:R-:W-:Y:S05]  /*1090*/  @P0 BRA `(.L_x_14) ;  /* 0x0000000400280947 */ /* 0x000fea0003800000 */
[----:B------:R-:W-:-:S05]  /*10a0*/  HFMA2 R7, -RZ, RZ, 5.875, 0 ;  /* 0x45e00000ff077431 */ /* 0x000fca00000001ff */
[----:B------:R-:W-:-:S13]  /*10b0*/  LOP3.LUT P0, RZ, R7, 0x7fffffff, R6, 0xc8, !PT ;  /* 0x7fffffff07ff7812 */ /* 0x000fda000780c806 */
[----:B------:R-:W-:Y:S05]  /*10c0*/  @!P0 BRA `(.L_x_15) ;  /* 0x0000000400148947 */ /* 0x000fea0003800000 */
[----:B------:R-:W-:-:S13]  /*10d0*/  LOP3.LUT P0, RZ, R6, 0x7fffffff, RZ, 0xc0, !PT ;  /* 0x7fffffff06ff7812 */ /* 0x000fda000780c0ff */
[----:B------:R-:W-:Y:S05]  /*10e0*/  @!P0 BRA `(.L_x_16) ;  /* 0x0000000400048947 */ /* 0x000fea0003800000 */
[----:B------:R-:W-:Y:S02]  /*10f0*/  FSETP.NEU.FTZ.AND P0, PT, |R0|, +INF , PT ;  /* 0x7f8000000000780b */ /* 0x000fe40003f1d200 */
[----:B------:R-:W-:-:S04]  /*1100*/  LOP3.LUT P1, RZ, R7, 0x7fffffff, RZ, 0xc0, !PT ;  /* 0x7fffffff07ff7812 */ /* 0x000fc8000782c0ff */
[----:B------:R-:W-:-:S13]  /*1110*/  PLOP3.LUT P0, PT, P0, P1, PT, 0x2f, 0xf2 ;  /* 0x0000000000f2781c */ /* 0x000fda0000702577 */
[----:B------:R-:W-:Y:S05]  /*1120*/  @P0 BRA `(.L_x_17) ;  /* 0x0000000000e80947 */ /* 0x000fea0003800000 */
[----:B------:R-:W-:-:S13]  /*1130*/  ISETP.GE.AND P0, PT, R10, RZ, PT ;  /* 0x000000ff0a00720c */ /* 0x000fda0003f06270 */
[----:B------:R-:W-:Y:S01]  /*1140*/  @P0 MOV R7, RZ ;  /* 0x000000ff00070202 */ /* 0x000fe20000000f00 */
[----:B------:R-:W-:Y:S01]  /*1150*/  @!P0 FFMA R6, R0, 1.84467440737095516160e+19, RZ ;  /* 0x5f80000000068823 */ /* 0x000fe200000000ff */
[----:B------:R-:W-:-:S07]  /*1160*/  @!P0 MOV R7, 0xffffffc0 ;  /* 0xffffffc000078802 */ /* 0x000fce0000000f00 */
.L_x_13:
[----:B------:R-:W-:Y:S01]  /*1170*/  UMOV UR5, 0x45e00000 ;  /* 0x45e0000000057882 */ /* 0x000fe20000000000 */
[----:B------:R-:W-:Y:S01]  /*1180*/  VIADD R5, R5, 0xffffff81 ;  /* 0xffffff8105057836 */ /* 0x000fe20000000000 */
[----:B------:R-:W-:-:S03]  /*1190*/  UIADD3 UR5, UPT, UPT, UR5, -0x6000000, URZ ;  /* 0xfa00000005057890 */ /* 0x000fc6000fffe0ff */
[----:B------:R-:W-:Y:S01]  /*11a0*/  IMAD R0, R5, -0x800000, R6 ;  /* 0xff80000005007824 */ /* 0x000fe200078e0206 */
[----:B------:R-:W-:Y:S02]  /*11b0*/  IADD3 R7, PT, PT, R7, -0xc, R5 ;  /* 0xfffffff407077810 */ /* 0x000fe40007ffe005 */
[----:B------:R-:W-:-:S03]  /*11c0*/  FADD.FTZ R11, -RZ, -UR5 ;  /* 0x80000005ff0b7e21 */ /* 0x000fc60008010100 */
[----:B------:R-:W0:Y:S02]  /*11d0*/  MUFU.RCP R10, UR5 ;  /* 0x00000005000a7d08 */ /* 0x000e240008001000 */
[----:B0-----:R-:W-:-:S04]  /*11e0*/  FFMA R13, R10, R11, 1 ;  /* 0x3f8000000a0d7423 */ /* 0x001fc8000000000b */
[----:B------:R-:W-:-:S04]  /*11f0*/  FFMA R13, R10, R13, R10 ;  /* 0x0000000d0a0d7223 */ /* 0x000fc8000000000a */
[----:B------:R-:W-:-:S04]  /*1200*/  FFMA R6, R0, R13, RZ ;  /* 0x0000000d00067223 */ /* 0x000fc800000000ff */
[----:B------:R-:W-:-:S04]  /*1210*/  FFMA R10, R11, R6, R0 ;  /* 0x000000060b0a7223 */ /* 0x000fc80000000000 */
[----:B------:R-:W-:-:S04]  /*1220*/  FFMA R10, R13, R10, R6 ;  /* 0x0000000a0d0a7223 */ /* 0x000fc80000000006 */
[----:B------:R-:W-:-:S04]  /*1230*/  FFMA R11, R11, R10, R0 ;  /* 0x0000000a0b0b7223 */ /* 0x000fc80000000000 */
[----:B------:R-:W-:-:S05]  /*1240*/  FFMA R0, R13, R11, R10 ;  /* 0x0000000b0d007223 */ /* 0x000fca000000000a */
[----:B------:R-:W-:-:S04]  /*1250*/  SHF.R.U32.HI R6, RZ, 0x17, R0 ;  /* 0x00000017ff067819 */ /* 0x000fc80000011600 */
[----:B------:R-:W-:-:S04]  /*1260*/  LOP3.LUT R6, R6, 0xff, RZ, 0xc0, !PT ;  /* 0x000000ff06067812 */ /* 0x000fc800078ec0ff */
[----:B------:R-:W-:-:S04]  /*1270*/  IADD3 R12, PT, PT, R6, R7, RZ ;  /* 0x00000007060c7210 */ /* 0x000fc80007ffe0ff */
[----:B------:R-:W-:-:S04]  /*1280*/  IADD3 R5, PT, PT, R12, -0x1, RZ ;  /* 0xffffffff0c057810 */ /* 0x000fc80007ffe0ff */
[----:B------:R-:W-:-:S13]  /*1290*/  ISETP.GE.U32.AND P0, PT, R5, 0xfe, PT ;  /* 0x000000fe0500780c */ /* 0x000fda0003f06070 */
[----:B------:R-:W-:Y:S05]  /*12a0*/  @!P0 BRA `(.L_x_18) ;  /* 0x0000000000808947 */ /* 0x000fea0003800000 */
[----:B------:R-:W-:-:S13]  /*12b0*/  ISETP.GT.AND P0, PT, R12, 0xfe, PT ;  /* 0x000000fe0c00780c */ /* 0x000fda0003f04270 */
[----:B------:R-:W-:Y:S05]  /*12c0*/  @P0 BRA `(.L_x_19) ;  /* 0x00000000006c0947 */ /* 0x000fea0003800000 */
[----:B------:R-:W-:-:S13]  /*12d0*/  ISETP.GE.AND P0, PT, R12, 0x1, PT ;  /* 0x000000010c00780c */ /* 0x000fda0003f06270 */
[----:B------:R-:W-:Y:S05]  /*12e0*/  @P0 BRA `(.L_x_20) ;  /* 0x0000000000980947 */ /* 0x000fea0003800000 */
[----:B------:R-:W-:Y:S02]  /*12f0*/  ISETP.GE.AND P0, PT, R12, -0x18, PT ;  /* 0xffffffe80c00780c */ /* 0x000fe40003f06270 */
[----:B------:R-:W-:-:S11]  /*1300*/  LOP3.LUT R0, R0, 0x80000000, RZ, 0xc0, !PT ;  /* 0x8000000000007812 */ /* 0x000fd600078ec0ff */
[----:B------:R-:W-:Y:S05]  /*1310*/  @!P0 BRA `(.L_x_20) ;  /* 0x00000000008c8947 */ /* 0x000fea0003800000 */
[CCC-:B------:R-:W-:Y:S01]  /*1320*/  FFMA.RZ R5, R13.reuse, R11.reuse, R10.reuse ;  /* 0x0000000b0d057223 */ /* 0x1c0fe2000000c00a */
[-CC-:B------:R-:W-:Y:S01]  /*1330*/  FFMA.RM R6, R13, R11.reuse, R10.reuse ;  /* 0x0000000b0d067223 */ /* 0x180fe2000000400a */
[C---:B------:R-:W-:Y:S02]  /*1340*/  ISETP.NE.AND P2, PT, R12.reuse, RZ, PT ;  /* 0x000000ff0c00720c */ /* 0x040fe40003f45270 */
[C---:B------:R-:W-:Y:S02]  /*1350*/  ISETP.NE.AND P1, PT, R12.reuse, RZ, PT ;  /* 0x000000ff0c00720c */ /* 0x040fe40003f25270 */
[----:B------:R-:W-:Y:S01]  /*1360*/  LOP3.LUT R7, R5, 0x7fffff, RZ, 0xc0, !PT ;  /* 0x007fffff05077812 */ /* 0x000fe200078ec0ff */
[----:B------:R-:W-:Y:S01]  /*1370*/  FFMA.RP R5, R13, R11, R10 ;  /* 0x0000000b0d057223 */ /* 0x000fe2000000800a */
[----:B------:R-:W-:Y:S01]  /*1380*/  IADD3 R10, PT, PT, R12, 0x20, RZ ;  /* 0x000000200c0a7810 */ /* 0x000fe20007ffe0ff */
[----:B------:R-:W-:Y:S01]  /*1390*/  IMAD.MOV R11, RZ, RZ, -R12 ;  /* 0x000000ffff0b7224 */ /* 0x000fe200078e0a0c */
[----:B------:R-:W-:-:S02]  /*13a0*/  LOP3.LUT R7, R7, 0x800000, RZ, 0xfc, !PT ;  /* 0x0080000007077812 */ /* 0x000fc400078efcff */
[----:B------:R-:W-:Y:S02]  /*13b0*/  FSETP.NEU.FTZ.AND P0, PT, R5, R6, PT ;  /* 0x000000060500720b */ /* 0x000fe40003f1d000 */
[----:B------:R-:W-:Y:S02]  /*13c0*/  SHF.L.U32 R10, R7, R10, RZ ;  /* 0x0000000a070a7219 */ /* 0x000fe400000006ff */
[----:B------:R-:W-:Y:S02]  /*13d0*/  SEL R6, R11, RZ, P2 ;  /* 0x000000ff0b067207 */ /* 0x000fe40001000000 */
[----:B------:R-:W-:Y:S02]  /*13e0*/  ISETP.NE.AND P1, PT, R10, RZ, P1 ;  /* 0x000000ff0a00720c */ /* 0x000fe40000f25270 */
[----:B------:R-:W-:Y:S02]  /*13f0*/  SHF.R.U32.HI R6, RZ, R6, R7 ;  /* 0x00000006ff067219 */ /* 0x000fe40000011607 */
[----:B------:R-:W-:-:S02]  /*1400*/  PLOP3.LUT P0, PT, P0, P1, PT, 0xf8, 0x8f ;  /* 0x00000000008f781c */ /* 0x000fc40000703f70 */
[----:B------:R-:W-:Y:S02]  /*1410*/  SHF.R.U32.HI R10, RZ, 0x1, R6 ;  /* 0x00000001ff0a7819 */ /* 0x000fe40000011606 */
[----:B------:R-:W-:-:S04]  /*1420*/  SEL R5, RZ, 0x1, !P0 ;  /* 0x00000001ff057807 */ /* 0x000fc80004000000 */
[----:B------:R-:W-:-:S04]  /*1430*/  LOP3.LUT R5, R5, 0x1, R10, 0xf8, !PT ;  /* 0x0000000105057812 */ /* 0x000fc800078ef80a */
[----:B------:R-:W-:-:S04]  /*1440*/  LOP3.LUT R5, R5, R6, RZ, 0xc0, !PT ;  /* 0x0000000605057212 */ /* 0x000fc800078ec0ff */
[----:B------:R-:W-:-:S04]  /*1450*/  IADD3 R5, PT, PT, R10, R5, RZ ;  /* 0x000000050a057210 */ /* 0x000fc80007ffe0ff */
[----:B------:R-:W-:Y:S01]  /*1460*/  LOP3.LUT R0, R5, R0, RZ, 0xfc, !PT ;  /* 0x0000000005007212 */ /* 0x000fe200078efcff */
[----:B------:R-:W-:Y:S06]  /*1470*/  BRA `(.L_x_20) ;  /* 0x0000000000347947 */ /* 0x000fec0003800000 */
.L_x_19:
[----:B------:R-:W-:-:S04]  /*1480*/  LOP3.LUT R0, R0, 0x80000000, RZ, 0xc0, !PT ;  /* 0x8000000000007812 */ /* 0x000fc800078ec0ff */
[----:B------:R-:W-:Y:S01]  /*1490*/  LOP3.LUT R0, R0, 0x7f800000, RZ, 0xfc, !PT ;  /* 0x7f80000000007812 */ /* 0x000fe200078efcff */
[----:B------:R-:W-:Y:S06]  /*14a0*/  BRA `(.L_x_20) ;  /* 0x0000000000287947 */ /* 0x000fec0003800000 */
.L_x_18:
[----:B------:R-:W-:Y:S01]  /*14b0*/  LEA R0, R7, R0, 0x17 ;  /* 0x0000000007007211 */ /* 0x000fe200078eb8ff */
[----:B------:R-:W-:Y:S06]  /*14c0*/  BRA `(.L_x_20) ;  /* 0x0000000000207947 */ /* 0x000fec0003800000 */
.L_x_17:
[----:B------:R-:W-:-:S04]  /*14d0*/  LOP3.LUT R0, R7, 0x80000000, R6, 0x48, !PT ;  /* 0x8000000007007812 */ /* 0x000fc800078e4806 */
[----:B------:R-:W-:Y:S01]  /*14e0*/  LOP3.LUT R0, R0, 0x7f800000, RZ, 0xfc, !PT ;  /* 0x7f80000000007812 */ /* 0x000fe200078efcff */
[----:B------:R-:W-:Y:S06]  /*14f0*/  BRA `(.L_x_20) ;  /* 0x0000000000147947 */ /* 0x000fec0003800000 */
.L_x_16:
[----:B------:R-:W-:Y:S01]  /*1500*/  LOP3.LUT R0, R7, 0x80000000, R6, 0x48, !PT ;  /* 0x8000000007007812 */ /* 0x000fe200078e4806 */
[----:B------:R-:W-:Y:S06]  /*1510*/  BRA `(.L_x_20) ;  /* 0x00000000000c7947 */ /* 0x000fec0003800000 */
.L_x_15:
[----:B------:R-:W0:Y:S01]  /*1520*/  MUFU.RSQ R0, -QNAN ;  /* 0xffc0000000007908 */ /* 0x000e220000001400 */
[----:B------:R-:W-:Y:S05]  /*1530*/  BRA `(.L_x_20) ;  /* 0x0000000000047947 */ /* 0x000fea0003800000 */
.L_x_14:
[----:B------:R-:W-:-:S07]  /*1540*/  FADD.FTZ R0, R0, 7168 ;  /* 0x45e0000000007421 */ /* 0x000fce0000010000 */
.L_x_20:
[----:B------:R-:W-:-:S04]  /*1550*/  HFMA2 R5, -RZ, RZ, 0, 0 ;  /* 0x00000000ff057431 */ /* 0x000fc800000001ff */
[----:B0-----:R-:W-:Y:S05]  /*1560*/  RET.REL.NODEC R4 `(_Z19rmsnorm_fp32_kernelPKfS0_Pf) ;  /* 0xffffffe804a47950 */ /* 0x001fea0003c3ffff */
.L_x_21:
[----:B------:R-:W-:-:S00]  /*1570*/  BRA `(.L_x_21) ;  /* 0xfffffffc00fc7947 */ /* 0x000fc0000383ffff */
[----:B------:R-:W-:-:S00]  /*1580*/  NOP ;  /* 0x0000000000007918 */ /* 0x000fc00000000000 */
[----:B------:R-:W-:-:S00]  /*1590*/  NOP ;  /* 0x0000000000007918 */ /* 0x000fc00000000000 */
[----:B------:R-:W-:-:S00]  /*15a0*/  NOP ;  /* 0x0000000000007918 */ /* 0x000fc00000000000 */
[----:B------:R-:W-:-:S00]  /*15b0*/  NOP ;  /* 0x0000000000007918 */ /* 0x000fc00000000000 */
[----:B------:R-:W-:-:S00]  /*15c0*/  NOP ;  /* 0x0000000000007918 */ /* 0x000fc00000000000 */
[----:B------:R-:W-:-:S00]  /*15d0*/  NOP ;  /* 0x0000000000007918 */ /* 0x000fc00000000000 */
[----:B------:R-:W-:-:S00]  /*15e0*/  NOP ;  /* 0x0000000000007918 */ /* 0x000fc00000000000 */
[----:B------:R-:W-:-:S00]  /*15f0*/  NOP ;  /* 0x0000000000007918 */ /* 0x000fc00000000000 */
.L_x_22:


//--------------------- .nv.shared._Z19rmsnorm_fp32_kernelPKfS0_Pf --------------------------
	.section	.nv.shared._Z19rmsnorm_fp32_kernelPKfS0_Pf,"aw",@nobits
	.sectionflags	@""
	.align	4
.nv.shared._Z19rmsnorm_fp32_kernelPKfS0_Pf:
	.zero		1056


//--------------------- .nv.shared.reserved.0     --------------------------
	.section	.nv.shared.reserved.0,"aw",@nobits
	.weak		__nv_reservedSMEM_offset_0_alias
	.size		__nv_reservedSMEM_offset_0_alias, 0, 64
	.other		__nv_reservedSMEM_offset_0_alias,@"STO_CUDA_RESERVED_SHARED STV_DEFAULT"
__nv_reservedSMEM_offset_0_alias:
	.zero		0
	.zero		64


//--------------------- .nv.global                --------------------------
	.section	.nv.global,"aw",@nobits
.nv.global:
	.type		_ZN34_INTERNAL_05e84ab0_4_k_cu_fcfdeecc4cuda3std6ranges3__45__cpo9iter_moveE,@object
	.size		_ZN34_INTERNAL_05e84ab0_4_k_cu_fcfdeecc4cuda3std6ranges3__45__cpo9iter_moveE,(_ZN34_INTERNAL_05e84ab0_4_k_cu_fcfdeecc4cuda3std3__436_GLOBAL__N__05e84ab0_4_k_cu_fcfdeecc6ignoreE - _ZN34_INTERNAL_05e84ab0_4_k_cu_fcfdeecc4cuda3std6ranges3__45__cpo9iter_moveE)
_ZN34_INTERNAL_05e84ab0_4_k_cu_fcfdeecc4cuda3std6ranges3__45__cpo9iter_moveE:
	.zero		1
	.type		_ZN34_INTERNAL_05e84ab0_4_k_cu_fcfdeecc4cuda3std3__436_GLOBAL__N__05e84ab0_4_k_cu_fcfdeecc6ignoreE,@object
	.size		_ZN34_INTERNAL_05e84ab0_4_k_cu_fcfdeecc4cuda3std3__436_GLOBAL__N__05e84ab0_4_k_cu_fcfdeecc6ignoreE,(_ZN34_INTERNAL_05e84ab0_4_k_cu_fcfdeecc4cuda3std3__45__cpo4cendE - _ZN34_INTERNAL_05e84ab0_4_k_cu_fcfdeecc4cuda3std3__436_GLOBAL__N__05e84ab0_4_k_cu_fcfdeecc6ignoreE)
_ZN34_INTERNAL_05e84ab0_4_k_cu_fcfdeecc4cuda3std3__436_GLOBAL__N__05e84ab0_4_k_cu_fcfdeecc6ignoreE:
	.zero		1
	.type		_ZN34_INTERNAL_05e84ab0_4_k_cu_fcfdeecc4cuda3std3__45__cpo4cendE,@object
	.size		_ZN34_INTERNAL_05e84ab0_4_k_cu_fcfdeecc4cuda3std3__45__cpo4cendE,(_ZN34_INTERNAL_05e84ab0_4_k_cu_fcfdeecc4cuda3std3__45__cpo3endE - _ZN34_INTERNAL_05e84ab0_4_k_cu_fcfdeecc4cuda3std3__45__cpo4cendE)
_ZN34_INTERNAL_05e84ab0_4_k_cu_fcfdeecc4cuda3std3__45__cpo4cendE:
	.zero		1
	.type		_ZN34_INTERNAL_05e84ab0_4_k_cu_fcfdeecc4cuda3std3__45__cpo3endE,@object
	.size		_ZN34_INTERNAL_05e84ab0_4_k_cu_fcfdeecc4cuda3std3__45__cpo3endE,(_ZN34_INTERNAL_05e84ab0_4_k_cu_fcfdeecc4cuda3std3__48in_placeE - _ZN34_INTERNAL_05e84ab0_4_k_cu_fcfdeecc4cuda3std3__45__cpo3endE)
_ZN34_INTERNAL_05e84ab0_4_k_cu_fcfdeecc4cuda3std3__45__cpo3endE:
	.zero		1
	.type		_ZN34_INTERNAL_05e84ab0_4_k_cu_fcfdeecc4cuda3std3__48in_placeE,@object
	.size		_ZN34_INTERNAL_05e84ab0_4_k_cu_fcfdeecc4cuda3std3__48in_placeE,(_ZN34_INTERNAL_05e84ab0_4_k_cu_fcfdeecc4cuda3std6ranges3__45__cpo7advanceE - _ZN34_INTERNAL_05e84ab0_4_k_cu_fcfdeecc4cuda3std3__48in_placeE)
_ZN34_INTERNAL_05e84ab0_4_k_cu_fcfdeecc4cuda3std3__48in_placeE:
	.zero		1
	.type		_ZN34_INTERNAL_05e84ab0_4_k_cu_fcfdeecc4cuda3std6ranges3__45__cpo7advanceE,@object
	.size		_ZN34_INTERNAL_05e84ab0_4_k_cu_fcfdeecc4cuda3std6ranges3__45__cpo7advanceE,(_ZN34_INTERNAL_05e84ab0_4_k_cu_fcfdeecc4cuda3std3__45__cpo5beginE - _ZN34_INTERNAL_05e84ab0_4_k_cu_fcfdeecc4cuda3std6ranges3__45__cpo7advanceE)
_ZN34_INTERNAL_05e84ab0_4_k_cu_fcfdeecc4cuda3std6ranges3__45__cpo7advanceE:
	.zero		1
	.type		_ZN34_INTERNAL_05e84ab0_4_k_cu_fcfdeecc4cuda3std3__45__cpo5beginE,@object
	.size		_ZN34_INTERNAL_05e84ab0_4_k_cu_fcfdeecc4cuda3std3__45__cpo5beginE,(_ZN34_INTERNAL_05e84ab0_4_k_cu_fcfdeecc4cuda3std3__419piecewise_constructE - _ZN34_INTERNAL_05e84ab0_4_k_cu_fcfdeecc4cuda3std3__45__cpo5beginE)
_ZN34_INTERNAL_05e84ab0_4_k_cu_fcfdeecc4cuda3std3__45__cpo5beginE:
	.zero		1
	.type		_ZN34_INTERNAL_05e84ab0_4_k_cu_fcfdeecc4cuda3std3__419piecewise_constructE,@object
	.size		_ZN34_INTERNAL_05e84ab0_4_k_cu_fcfdeecc4cuda3std3__419piecewise_constructE,(_ZN34_INTERNAL_05e84ab0_4_k_cu_fcfdeecc4cuda3std3__45__cpo6cbeginE - _ZN34_INTERNAL_05e84ab0_4_k_cu_fcfdeecc4cuda3std3__419piecewise_constructE)
_ZN34_INTERNAL_05e84ab0_4_k_cu_fcfdeecc4cuda3std3__419piecewise_constructE:
	.zero		1
	.type		_ZN34_INTERNAL_05e84ab0_4_k_cu_fcfdeecc4cuda3std3__45__cpo6cbeginE,@object
	.size		_ZN34_INTERNAL_05e84ab0_4_k_cu_fcfdeecc4cuda3std3__45__cpo6cbeginE,(_ZN34_INTERNAL_05e84ab0_4_k_cu_fcfdeecc4cuda3std6ranges3__45__cpo4swapE - _ZN34_INTERNAL_05e84ab0_4_k_cu_fcfdeecc4cuda3std3__45__cpo6cbeginE)
_ZN34_INTERNAL_05e84ab0_4_k_cu_fcfdeecc4cuda3std3__45__cpo6cbeginE:
	.zero		1
	.type		_ZN34_INTERNAL_05e84ab0_4_k_cu_fcfdeecc4cuda3std6ranges3__45__cpo4swapE,@object
	.size		_ZN34_INTERNAL_05e84ab0_4_k_cu_fcfdeecc4cuda3std6ranges3__45__cpo4swapE,(.L_7 - _ZN34_INTERNAL_05e84ab0_4_k_cu_fcfdeecc4cuda3std6ranges3__45__cpo4swapE)
_ZN34_INTERNAL_05e84ab0_4_k_cu_fcfdeecc4cuda3std6ranges3__45__cpo4swapE:
	.zero		1
.L_7:


//--------------------- .nv.constant0._Z19rmsnorm_fp32_kernelPKfS0_Pf --------------------------
	.section	.nv.constant0._Z19rmsnorm_fp32_kernelPKfS0_Pf,"a",@progbits
	.sectionflags	@""
	.align	4
.nv.constant0._Z19rmsnorm_fp32_kernelPKfS0_Pf:
	.zero		920


//--------------------- SYMBOLS --------------------------

	.type		.nv.reservedSmem.offset0,@object
	.size		.nv.reservedSmem.offset0,0x4
	.type		.nv.reservedSmem.cap,@object
	.size		.nv.reservedSmem.cap,0x4
